//
// Generated by NVIDIA NVVM Compiler
//
// Compiler Build ID: CL-36424714
// Cuda compilation tools, release 13.0, V13.0.88
// Based on NVVM 20.0.0
//

.version 9.0
.target sm_100
.address_size 64

	// .globl	_Z13computeKernelPfi

.visible .entry _Z13computeKernelPfi(
	.param .u64 .ptr .align 1 _Z13computeKernelPfi_param_0,
	.param .u32 _Z13computeKernelPfi_param_1
)
{
	.reg .pred 	%p<3>;
	.reg .b32 	%r<10>;
	.reg .b32 	%f<148>;
	.reg .b64 	%rd<5>;

	ld.param.u64 	%rd2, [_Z13computeKernelPfi_param_0];
	ld.param.u32 	%r4, [_Z13computeKernelPfi_param_1];
	mov.u32 	%r5, %ctaid.x;
	mov.u32 	%r6, %ntid.x;
	mov.u32 	%r7, %tid.x;
	mad.lo.s32 	%r1, %r5, %r6, %r7;
	setp.ge.s32 	%p1, %r1, %r4;
	@%p1 bra 	$L__BB0_4;
	cvta.to.global.u64 	%rd3, %rd2;
	mul.wide.s32 	%rd4, %r1, 4;
	add.s64 	%rd1, %rd3, %rd4;
	ld.global.f32 	%f147, [%rd1];
	mov.b32 	%r9, 0;
$L__BB0_2:
	sqrt.rn.f32 	%f4, %f147;
	sqrt.rn.f32 	%f5, %f4;
	sqrt.rn.f32 	%f6, %f5;
	sqrt.rn.f32 	%f7, %f6;
	sqrt.rn.f32 	%f8, %f7;
	mul.f32 	%f9, %f8, %f8;
	mul.f32 	%f10, %f8, %f9;
	mul.f32 	%f11, %f8, %f10;
	mul.f32 	%f12, %f8, %f11;
	sqrt.rn.f32 	%f13, %f12;
	sqrt.rn.f32 	%f14, %f13;
	sqrt.rn.f32 	%f15, %f14;
	sqrt.rn.f32 	%f16, %f15;
	sqrt.rn.f32 	%f17, %f16;
	mul.f32 	%f18, %f17, %f17;
	mul.f32 	%f19, %f17, %f18;
	mul.f32 	%f20, %f17, %f19;
	mul.f32 	%f21, %f17, %f20;
	sqrt.rn.f32 	%f22, %f21;
	sqrt.rn.f32 	%f23, %f22;
	sqrt.rn.f32 	%f24, %f23;
	sqrt.rn.f32 	%f25, %f24;
	sqrt.rn.f32 	%f26, %f25;
	mul.f32 	%f27, %f26, %f26;
	mul.f32 	%f28, %f26, %f27;
	mul.f32 	%f29, %f26, %f28;
	mul.f32 	%f30, %f26, %f29;
	sqrt.rn.f32 	%f31, %f30;
	sqrt.rn.f32 	%f32, %f31;
	sqrt.rn.f32 	%f33, %f32;
	sqrt.rn.f32 	%f34, %f33;
	sqrt.rn.f32 	%f35, %f34;
	mul.f32 	%f36, %f35, %f35;
	mul.f32 	%f37, %f35, %f36;
	mul.f32 	%f38, %f35, %f37;
	mul.f32 	%f39, %f35, %f38;
	sqrt.rn.f32 	%f40, %f39;
	sqrt.rn.f32 	%f41, %f40;
	sqrt.rn.f32 	%f42, %f41;
	sqrt.rn.f32 	%f43, %f42;
	sqrt.rn.f32 	%f44, %f43;
	mul.f32 	%f45, %f44, %f44;
	mul.f32 	%f46, %f44, %f45;
	mul.f32 	%f47, %f44, %f46;
	mul.f32 	%f48, %f44, %f47;
	sqrt.rn.f32 	%f49, %f48;
	sqrt.rn.f32 	%f50, %f49;
	sqrt.rn.f32 	%f51, %f50;
	sqrt.rn.f32 	%f52, %f51;
	sqrt.rn.f32 	%f53, %f52;
	mul.f32 	%f54, %f53, %f53;
	mul.f32 	%f55, %f53, %f54;
	mul.f32 	%f56, %f53, %f55;
	mul.f32 	%f57, %f53, %f56;
	sqrt.rn.f32 	%f58, %f57;
	sqrt.rn.f32 	%f59, %f58;
	sqrt.rn.f32 	%f60, %f59;
	sqrt.rn.f32 	%f61, %f60;
	sqrt.rn.f32 	%f62, %f61;
	mul.f32 	%f63, %f62, %f62;
	mul.f32 	%f64, %f62, %f63;
	mul.f32 	%f65, %f62, %f64;
	mul.f32 	%f66, %f62, %f65;
	sqrt.rn.f32 	%f67, %f66;
	sqrt.rn.f32 	%f68, %f67;
	sqrt.rn.f32 	%f69, %f68;
	sqrt.rn.f32 	%f70, %f69;
	sqrt.rn.f32 	%f71, %f70;
	mul.f32 	%f72, %f71, %f71;
	mul.f32 	%f73, %f71, %f72;
	mul.f32 	%f74, %f71, %f73;
	mul.f32 	%f75, %f71, %f74;
	sqrt.rn.f32 	%f76, %f75;
	sqrt.rn.f32 	%f77, %f76;
	sqrt.rn.f32 	%f78, %f77;
	sqrt.rn.f32 	%f79, %f78;
	sqrt.rn.f32 	%f80, %f79;
	mul.f32 	%f81, %f80, %f80;
	mul.f32 	%f82, %f80, %f81;
	mul.f32 	%f83, %f80, %f82;
	mul.f32 	%f84, %f80, %f83;
	sqrt.rn.f32 	%f85, %f84;
	sqrt.rn.f32 	%f86, %f85;
	sqrt.rn.f32 	%f87, %f86;
	sqrt.rn.f32 	%f88, %f87;
	sqrt.rn.f32 	%f89, %f88;
	mul.f32 	%f90, %f89, %f89;
	mul.f32 	%f91, %f89, %f90;
	mul.f32 	%f92, %f89, %f91;
	mul.f32 	%f93, %f89, %f92;
	sqrt.rn.f32 	%f94, %f93;
	sqrt.rn.f32 	%f95, %f94;
	sqrt.rn.f32 	%f96, %f95;
	sqrt.rn.f32 	%f97, %f96;
	sqrt.rn.f32 	%f98, %f97;
	mul.f32 	%f99, %f98, %f98;
	mul.f32 	%f100, %f98, %f99;
	mul.f32 	%f101, %f98, %f100;
	mul.f32 	%f102, %f98, %f101;
	sqrt.rn.f32 	%f103, %f102;
	sqrt.rn.f32 	%f104, %f103;
	sqrt.rn.f32 	%f105, %f104;
	sqrt.rn.f32 	%f106, %f105;
	sqrt.rn.f32 	%f107, %f106;
	mul.f32 	%f108, %f107, %f107;
	mul.f32 	%f109, %f107, %f108;
	mul.f32 	%f110, %f107, %f109;
	mul.f32 	%f111, %f107, %f110;
	sqrt.rn.f32 	%f112, %f111;
	sqrt.rn.f32 	%f113, %f112;
	sqrt.rn.f32 	%f114, %f113;
	sqrt.rn.f32 	%f115, %f114;
	sqrt.rn.f32 	%f116, %f115;
	mul.f32 	%f117, %f116, %f116;
	mul.f32 	%f118, %f116, %f117;
	mul.f32 	%f119, %f116, %f118;
	mul.f32 	%f120, %f116, %f119;
	sqrt.rn.f32 	%f121, %f120;
	sqrt.rn.f32 	%f122, %f121;
	sqrt.rn.f32 	%f123, %f122;
	sqrt.rn.f32 	%f124, %f123;
	sqrt.rn.f32 	%f125, %f124;
	mul.f32 	%f126, %f125, %f125;
	mul.f32 	%f127, %f125, %f126;
	mul.f32 	%f128, %f125, %f127;
	mul.f32 	%f129, %f125, %f128;
	sqrt.rn.f32 	%f130, %f129;
	sqrt.rn.f32 	%f131, %f130;
	sqrt.rn.f32 	%f132, %f131;
	sqrt.rn.f32 	%f133, %f132;
	sqrt.rn.f32 	%f134, %f133;
	mul.f32 	%f135, %f134, %f134;
	mul.f32 	%f136, %f134, %f135;
	mul.f32 	%f137, %f134, %f136;
	mul.f32 	%f138, %f134, %f137;
	sqrt.rn.f32 	%f139, %f138;
	sqrt.rn.f32 	%f140, %f139;
	sqrt.rn.f32 	%f141, %f140;
	sqrt.rn.f32 	%f142, %f141;
	sqrt.rn.f32 	%f143, %f142;
	mul.f32 	%f144, %f143, %f143;
	mul.f32 	%f145, %f143, %f144;
	mul.f32 	%f146, %f143, %f145;
	mul.f32 	%f147, %f143, %f146;
	add.s32 	%r9, %r9, 16;
	setp.ne.s32 	%p2, %r9, 10000000;
	@%p2 bra 	$L__BB0_2;
	st.global.f32 	[%rd1], %f147;
$L__BB0_4:
	ret;

}
	// .globl	_Z12computeFLOPSPfi
.visible .entry _Z12computeFLOPSPfi(
	.param .u64 .ptr .align 1 _Z12computeFLOPSPfi_param_0,
	.param .u32 _Z12computeFLOPSPfi_param_1
)
{
	.reg .pred 	%p<3>;
	.reg .b32 	%r<10>;
	.reg .b32 	%f<132>;
	.reg .b64 	%rd<5>;

	ld.param.u64 	%rd2, [_Z12computeFLOPSPfi_param_0];
	ld.param.u32 	%r4, [_Z12computeFLOPSPfi_param_1];
	mov.u32 	%r5, %ctaid.x;
	mov.u32 	%r6, %ntid.x;
	mov.u32 	%r7, %tid.x;
	mad.lo.s32 	%r1, %r5, %r6, %r7;
	setp.ge.s32 	%p1, %r1, %r4;
	@%p1 bra 	$L__BB1_4;
	cvta.to.global.u64 	%rd3, %rd2;
	mul.wide.s32 	%rd4, %r1, 4;
	add.s64 	%rd1, %rd3, %rd4;
	ld.global.f32 	%f131, [%rd1];
	mov.b32 	%r9, 0;
$L__BB1_2:
	.pragma "nounroll";
	fma.rn.f32 	%f4, %f131, 0f40000000, 0f40400000;
	fma.rn.f32 	%f5, %f4, 0f40000000, 0f40400000;
	fma.rn.f32 	%f6, %f5, 0f40000000, 0f40400000;
	fma.rn.f32 	%f7, %f6, 0f40000000, 0f40400000;
	fma.rn.f32 	%f8, %f7, 0f40000000, 0f40400000;
	fma.rn.f32 	%f9, %f8, 0f40000000, 0f40400000;
	fma.rn.f32 	%f10, %f9, 0f40000000, 0f40400000;
	fma.rn.f32 	%f11, %f10, 0f40000000, 0f40400000;
	fma.rn.f32 	%f12, %f11, 0f40000000, 0f40400000;
	fma.rn.f32 	%f13, %f12, 0f40000000, 0f40400000;
	fma.rn.f32 	%f14, %f13, 0f40000000, 0f40400000;
	fma.rn.f32 	%f15, %f14, 0f40000000, 0f40400000;
	fma.rn.f32 	%f16, %f15, 0f40000000, 0f40400000;
	fma.rn.f32 	%f17, %f16, 0f40000000, 0f40400000;
	fma.rn.f32 	%f18, %f17, 0f40000000, 0f40400000;
	fma.rn.f32 	%f19, %f18, 0f40000000, 0f40400000;
	fma.rn.f32 	%f20, %f19, 0f40000000, 0f40400000;
	fma.rn.f32 	%f21, %f20, 0f40000000, 0f40400000;
	fma.rn.f32 	%f22, %f21, 0f40000000, 0f40400000;
	fma.rn.f32 	%f23, %f22, 0f40000000, 0f40400000;
	fma.rn.f32 	%f24, %f23, 0f40000000, 0f40400000;
	fma.rn.f32 	%f25, %f24, 0f40000000, 0f40400000;
	fma.rn.f32 	%f26, %f25, 0f40000000, 0f40400000;
	fma.rn.f32 	%f27, %f26, 0f40000000, 0f40400000;
	fma.rn.f32 	%f28, %f27, 0f40000000, 0f40400000;
	fma.rn.f32 	%f29, %f28, 0f40000000, 0f40400000;
	fma.rn.f32 	%f30, %f29, 0f40000000, 0f40400000;
	fma.rn.f32 	%f31, %f30, 0f40000000, 0f40400000;
	fma.rn.f32 	%f32, %f31, 0f40000000, 0f40400000;
	fma.rn.f32 	%f33, %f32, 0f40000000, 0f40400000;
	fma.rn.f32 	%f34, %f33, 0f40000000, 0f40400000;
	fma.rn.f32 	%f35, %f34, 0f40000000, 0f40400000;
	fma.rn.f32 	%f36, %f35, 0f40000000, 0f40400000;
	fma.rn.f32 	%f37, %f36, 0f40000000, 0f40400000;
	fma.rn.f32 	%f38, %f37, 0f40000000, 0f40400000;
	fma.rn.f32 	%f39, %f38, 0f40000000, 0f40400000;
	fma.rn.f32 	%f40, %f39, 0f40000000, 0f40400000;
	fma.rn.f32 	%f41, %f40, 0f40000000, 0f40400000;
	fma.rn.f32 	%f42, %f41, 0f40000000, 0f40400000;
	fma.rn.f32 	%f43, %f42, 0f40000000, 0f40400000;
	fma.rn.f32 	%f44, %f43, 0f40000000, 0f40400000;
	fma.rn.f32 	%f45, %f44, 0f40000000, 0f40400000;
	fma.rn.f32 	%f46, %f45, 0f40000000, 0f40400000;
	fma.rn.f32 	%f47, %f46, 0f40000000, 0f40400000;
	fma.rn.f32 	%f48, %f47, 0f40000000, 0f40400000;
	fma.rn.f32 	%f49, %f48, 0f40000000, 0f40400000;
	fma.rn.f32 	%f50, %f49, 0f40000000, 0f40400000;
	fma.rn.f32 	%f51, %f50, 0f40000000, 0f40400000;
	fma.rn.f32 	%f52, %f51, 0f40000000, 0f40400000;
	fma.rn.f32 	%f53, %f52, 0f40000000, 0f40400000;
	fma.rn.f32 	%f54, %f53, 0f40000000, 0f40400000;
	fma.rn.f32 	%f55, %f54, 0f40000000, 0f40400000;
	fma.rn.f32 	%f56, %f55, 0f40000000, 0f40400000;
	fma.rn.f32 	%f57, %f56, 0f40000000, 0f40400000;
	fma.rn.f32 	%f58, %f57, 0f40000000, 0f40400000;
	fma.rn.f32 	%f59, %f58, 0f40000000, 0f40400000;
	fma.rn.f32 	%f60, %f59, 0f40000000, 0f40400000;
	fma.rn.f32 	%f61, %f60, 0f40000000, 0f40400000;
	fma.rn.f32 	%f62, %f61, 0f40000000, 0f40400000;
	fma.rn.f32 	%f63, %f62, 0f40000000, 0f40400000;
	fma.rn.f32 	%f64, %f63, 0f40000000, 0f40400000;
	fma.rn.f32 	%f65, %f64, 0f40000000, 0f40400000;
	fma.rn.f32 	%f66, %f65, 0f40000000, 0f40400000;
	fma.rn.f32 	%f67, %f66, 0f40000000, 0f40400000;
	fma.rn.f32 	%f68, %f67, 0f40000000, 0f40400000;
	fma.rn.f32 	%f69, %f68, 0f40000000, 0f40400000;
	fma.rn.f32 	%f70, %f69, 0f40000000, 0f40400000;
	fma.rn.f32 	%f71, %f70, 0f40000000, 0f40400000;
	fma.rn.f32 	%f72, %f71, 0f40000000, 0f40400000;
	fma.rn.f32 	%f73, %f72, 0f40000000, 0f40400000;
	fma.rn.f32 	%f74, %f73, 0f40000000, 0f40400000;
	fma.rn.f32 	%f75, %f74, 0f40000000, 0f40400000;
	fma.rn.f32 	%f76, %f75, 0f40000000, 0f40400000;
	fma.rn.f32 	%f77, %f76, 0f40000000, 0f40400000;
	fma.rn.f32 	%f78, %f77, 0f40000000, 0f40400000;
	fma.rn.f32 	%f79, %f78, 0f40000000, 0f40400000;
	fma.rn.f32 	%f80, %f79, 0f40000000, 0f40400000;
	fma.rn.f32 	%f81, %f80, 0f40000000, 0f40400000;
	fma.rn.f32 	%f82, %f81, 0f40000000, 0f40400000;
	fma.rn.f32 	%f83, %f82, 0f40000000, 0f40400000;
	fma.rn.f32 	%f84, %f83, 0f40000000, 0f40400000;
	fma.rn.f32 	%f85, %f84, 0f40000000, 0f40400000;
	fma.rn.f32 	%f86, %f85, 0f40000000, 0f40400000;
	fma.rn.f32 	%f87, %f86, 0f40000000, 0f40400000;
	fma.rn.f32 	%f88, %f87, 0f40000000, 0f40400000;
	fma.rn.f32 	%f89, %f88, 0f40000000, 0f40400000;
	fma.rn.f32 	%f90, %f89, 0f40000000, 0f40400000;
	fma.rn.f32 	%f91, %f90, 0f40000000, 0f40400000;
	fma.rn.f32 	%f92, %f91, 0f40000000, 0f40400000;
	fma.rn.f32 	%f93, %f92, 0f40000000, 0f40400000;
	fma.rn.f32 	%f94, %f93, 0f40000000, 0f40400000;
	fma.rn.f32 	%f95, %f94, 0f40000000, 0f40400000;
	fma.rn.f32 	%f96, %f95, 0f40000000, 0f40400000;
	fma.rn.f32 	%f97, %f96, 0f40000000, 0f40400000;
	fma.rn.f32 	%f98, %f97, 0f40000000, 0f40400000;
	fma.rn.f32 	%f99, %f98, 0f40000000, 0f40400000;
	fma.rn.f32 	%f100, %f99, 0f40000000, 0f40400000;
	fma.rn.f32 	%f101, %f100, 0f40000000, 0f40400000;
	fma.rn.f32 	%f102, %f101, 0f40000000, 0f40400000;
	fma.rn.f32 	%f103, %f102, 0f40000000, 0f40400000;
	fma.rn.f32 	%f104, %f103, 0f40000000, 0f40400000;
	fma.rn.f32 	%f105, %f104, 0f40000000, 0f40400000;
	fma.rn.f32 	%f106, %f105, 0f40000000, 0f40400000;
	fma.rn.f32 	%f107, %f106, 0f40000000, 0f40400000;
	fma.rn.f32 	%f108, %f107, 0f40000000, 0f40400000;
	fma.rn.f32 	%f109, %f108, 0f40000000, 0f40400000;
	fma.rn.f32 	%f110, %f109, 0f40000000, 0f40400000;
	fma.rn.f32 	%f111, %f110, 0f40000000, 0f40400000;
	fma.rn.f32 	%f112, %f111, 0f40000000, 0f40400000;
	fma.rn.f32 	%f113, %f112, 0f40000000, 0f40400000;
	fma.rn.f32 	%f114, %f113, 0f40000000, 0f40400000;
	fma.rn.f32 	%f115, %f114, 0f40000000, 0f40400000;
	fma.rn.f32 	%f116, %f115, 0f40000000, 0f40400000;
	fma.rn.f32 	%f117, %f116, 0f40000000, 0f40400000;
	fma.rn.f32 	%f118, %f117, 0f40000000, 0f40400000;
	fma.rn.f32 	%f119, %f118, 0f40000000, 0f40400000;
	fma.rn.f32 	%f120, %f119, 0f40000000, 0f40400000;
	fma.rn.f32 	%f121, %f120, 0f40000000, 0f40400000;
	fma.rn.f32 	%f122, %f121, 0f40000000, 0f40400000;
	fma.rn.f32 	%f123, %f122, 0f40000000, 0f40400000;
	fma.rn.f32 	%f124, %f123, 0f40000000, 0f40400000;
	fma.rn.f32 	%f125, %f124, 0f40000000, 0f40400000;
	fma.rn.f32 	%f126, %f125, 0f40000000, 0f40400000;
	fma.rn.f32 	%f127, %f126, 0f40000000, 0f40400000;
	fma.rn.f32 	%f128, %f127, 0f40000000, 0f40400000;
	fma.rn.f32 	%f129, %f128, 0f40000000, 0f40400000;
	fma.rn.f32 	%f130, %f129, 0f40000000, 0f40400000;
	fma.rn.f32 	%f131, %f130, 0f40000000, 0f40400000;
	add.s32 	%r9, %r9, 128;
	setp.ne.s32 	%p2, %r9, 10000000;
	@%p2 bra 	$L__BB1_2;
	st.global.f32 	[%rd1], %f131;
$L__BB1_4:
	ret;

}


// ===== COMPILED SASS (sm_100) =====

	.target	sm_100

	.elftype	@"ET_EXEC"


//--------------------- .note.nv.tkinfo           --------------------------
	.section	.note.nv.tkinfo,"",@"SHT_NOTE"
	.sectionflags	@"SHF_NOTE_NV_TKINFO"
	.tkinfo
        /*0018*/ 	.word	0x00000002
        /*0030*/ 	.string	""
        /*0030*/ 	.string	"ptxas"
        /*0030*/ 	.string	"Cuda compilation tools, release 13.0, V13.0.88"
        /*0030*/ 	.string	"Build cuda_13.0.r13.0/compiler.36424714_0"
        /*0030*/ 	.string	"-arch sm_100 -m 64 "



//--------------------- .note.nv.cuinfo           --------------------------
	.section	.note.nv.cuinfo,"",@"SHT_NOTE"
	.sectionflags	@"SHF_NOTE_NV_CUINFO"
        /*0018*/ 	.short	0x0002
        /*001a*/ 	.short	0x0064
        /*001c*/ 	.short	0x0082
	.zero		2


//--------------------- .nv.info                  --------------------------
	.section	.nv.info,"",@"SHT_CUDA_INFO"
	.align	4


	//----- nvinfo : EIATTR_REGCOUNT
	.align		4
        /*0000*/ 	.byte	0x04, 0x2f
        /*0002*/ 	.short	(.L_1 - .L_0)
	.align		4
.L_0:
        /*0004*/ 	.word	index@(_Z13computeKernelPfi)
        /*0008*/ 	.word	0x0000000c


	//----- nvinfo : EIATTR_FRAME_SIZE
	.align		4
.L_1:
        /*000c*/ 	.byte	0x04, 0x11
        /*000e*/ 	.short	(.L_3 - .L_2)
	.align		4
.L_2:
        /*0010*/ 	.word	index@($__internal_0_$__cuda_sm20_sqrt_rn_f32_slowpath)
        /*0014*/ 	.word	0x00000000


	//----- nvinfo : EIATTR_FRAME_SIZE
	.align		4
.L_3:
        /*0018*/ 	.byte	0x04, 0x11
        /*001a*/ 	.short	(.L_5 - .L_4)
	.align		4
.L_4:
        /*001c*/ 	.word	index@(_Z13computeKernelPfi)
        /*0020*/ 	.word	0x00000000


	//----- nvinfo : EIATTR_REGCOUNT
	.align		4
.L_5:
        /*0024*/ 	.byte	0x04, 0x2f
        /*0026*/ 	.short	(.L_7 - .L_6)
	.align		4
.L_6:
        /*0028*/ 	.word	index@(_Z12computeFLOPSPfi)
        /*002c*/ 	.word	0x00000008


	//----- nvinfo : EIATTR_FRAME_SIZE
	.align		4
.L_7:
        /*0030*/ 	.byte	0x04, 0x11
        /*0032*/ 	.short	(.L_9 - .L_8)
	.align		4
.L_8:
        /*0034*/ 	.word	index@(_Z12computeFLOPSPfi)
        /*0038*/ 	.word	0x00000000


	//----- nvinfo : EIATTR_MIN_STACK_SIZE
	.align		4
.L_9:
        /*003c*/ 	.byte	0x04, 0x12
        /*003e*/ 	.short	(.L_11 - .L_10)
	.align		4
.L_10:
        /*0040*/ 	.word	index@(_Z12computeFLOPSPfi)
        /*0044*/ 	.word	0x00000000


	//----- nvinfo : EIATTR_MIN_STACK_SIZE
	.align		4
.L_11:
        /*0048*/ 	.byte	0x04, 0x12
        /*004a*/ 	.short	(.L_13 - .L_12)
	.align		4
.L_12:
        /*004c*/ 	.word	index@(_Z13computeKernelPfi)
        /*0050*/ 	.word	0x00000000
.L_13:


//--------------------- .nv.compat                --------------------------
	.section	.nv.compat,"",@"SHT_CUDA_COMPAT_INFO"
	.align	4
        /*0000*/ 	.byte	0x02, 0x09, 0x00, 0x00, 0x02, 0x02, 0x01, 0x00, 0x02, 0x05, 0x05, 0x00, 0x03, 0x07, 0x01, 0x01
        /*0010*/ 	.byte	0x02, 0x03, 0x00, 0x00, 0x02, 0x06, 0x01, 0x00, 0x04, 0x0b, 0x08, 0x00, 0x01, 0x00, 0x00, 0x00
        /*0020*/ 	.byte	0x00, 0x00, 0x00, 0x00


//--------------------- .nv.info._Z12computeFLOPSPfi --------------------------
	.section	.nv.info._Z12computeFLOPSPfi,"",@"SHT_CUDA_INFO"
	.sectionflags	@""
	.align	4


	//----- nvinfo : EIATTR_CUDA_API_VERSION
	.align		4
        /*0000*/ 	.byte	0x04, 0x37
        /*0002*/ 	.short	(.L_15 - .L_14)
.L_14:
        /*0004*/ 	.word	0x00000082


	//----- nvinfo : EIATTR_KPARAM_INFO
	.align		4
.L_15:
        /*0008*/ 	.byte	0x04, 0x17
        /*000a*/ 	.short	(.L_17 - .L_16)
.L_16:
        /*000c*/ 	.word	0x00000000
        /*0010*/ 	.short	0x0001
        /*0012*/ 	.short	0x0008
        /*0014*/ 	.byte	0x00, 0xf0, 0x11, 0x00


	//----- nvinfo : EIATTR_KPARAM_INFO
	.align		4
.L_17:
        /*0018*/ 	.byte	0x04, 0x17
        /*001a*/ 	.short	(.L_19 - .L_18)
.L_18:
        /*001c*/ 	.word	0x00000000
        /*0020*/ 	.short	0x0000
        /*0022*/ 	.short	0x0000
        /*0024*/ 	.byte	0x00, 0xf5, 0x21, 0x00


	//----- nvinfo : EIATTR_SPARSE_MMA_MASK
	.align		4
.L_19:
        /*0028*/ 	.byte	0x03, 0x50
        /*002a*/ 	.short	0x0000


	//----- nvinfo : EIATTR_MAXREG_COUNT
	.align		4
        /*002c*/ 	.byte	0x03, 0x1b
        /*002e*/ 	.short	0x00ff


	//----- nvinfo : EIATTR_MERCURY_ISA_VERSION
	.align		4
        /*0030*/ 	.byte	0x03, 0x5f
        /*0032*/ 	.short	0x0101


	//----- nvinfo : EIATTR_VRC_CTA_INIT_COUNT
	.align		4
        /*0034*/ 	.byte	0x02, 0x4a
	.zero		1
	.zero		1


	//----- nvinfo : EIATTR_EXIT_INSTR_OFFSETS
	.align		4
        /*0038*/ 	.byte	0x04, 0x1c
        /*003a*/ 	.short	(.L_21 - .L_20)


	//   ....[0]....
.L_20:
        /*003c*/ 	.word	0x00000070


	//   ....[1]....
        /*0040*/ 	.word	0x00000920


	//----- nvinfo : EIATTR_CBANK_PARAM_SIZE
	.align		4
.L_21:
        /*0044*/ 	.byte	0x03, 0x19
        /*0046*/ 	.short	0x000c


	//----- nvinfo : EIATTR_PARAM_CBANK
	.align		4
        /*0048*/ 	.byte	0x04, 0x0a
        /*004a*/ 	.short	(.L_23 - .L_22)
	.align		4
.L_22:
        /*004c*/ 	.word	index@(.nv.constant0._Z12computeFLOPSPfi)
        /*0050*/ 	.short	0x0380
        /*0052*/ 	.short	0x000c


	//----- nvinfo : EIATTR_SW_WAR
	.align		4
.L_23:
        /*0054*/ 	.byte	0x04, 0x36
        /*0056*/ 	.short	(.L_25 - .L_24)
.L_24:
        /*0058*/ 	.word	0x00000008
.L_25:


//--------------------- .nv.info._Z13computeKernelPfi --------------------------
	.section	.nv.info._Z13computeKernelPfi,"",@"SHT_CUDA_INFO"
	.sectionflags	@""
	.align	4


	//----- nvinfo : EIATTR_CUDA_API_VERSION
	.align		4
        /*0000*/ 	.byte	0x04, 0x37
        /*0002*/ 	.short	(.L_27 - .L_26)
.L_26:
        /*0004*/ 	.word	0x00000082


	//----- nvinfo : EIATTR_KPARAM_INFO
	.align		4
.L_27:
        /*0008*/ 	.byte	0x04, 0x17
        /*000a*/ 	.short	(.L_29 - .L_28)
.L_28:
        /*000c*/ 	.word	0x00000000
        /*0010*/ 	.short	0x0001
        /*0012*/ 	.short	0x0008
        /*0014*/ 	.byte	0x00, 0xf0, 0x11, 0x00


	//----- nvinfo : EIATTR_KPARAM_INFO
	.align		4
.L_29:
        /*0018*/ 	.byte	0x04, 0x17
        /*001a*/ 	.short	(.L_31 - .L_30)
.L_30:
        /*001c*/ 	.word	0x00000000
        /*0020*/ 	.short	0x0000
        /*0022*/ 	.short	0x0000
        /*0024*/ 	.byte	0x00, 0xf5, 0x21, 0x00


	//----- nvinfo : EIATTR_SPARSE_MMA_MASK
	.align		4
.L_31:
        /*0028*/ 	.byte	0x03, 0x50
        /*002a*/ 	.short	0x0000


	//----- nvinfo : EIATTR_MAXREG_COUNT
	.align		4
        /*002c*/ 	.byte	0x03, 0x1b
        /*002e*/ 	.short	0x00ff


	//----- nvinfo : EIATTR_MERCURY_ISA_VERSION
	.align		4
        /*0030*/ 	.byte	0x03, 0x5f
        /*0032*/ 	.short	0x0101


	//----- nvinfo : EIATTR_VRC_CTA_INIT_COUNT
	.align		4
        /*0034*/ 	.byte	0x02, 0x4a
	.zero		1
	.zero		1


	//----- nvinfo : EIATTR_EXIT_INSTR_OFFSETS
	.align		4
        /*0038*/ 	.byte	0x04, 0x1c
        /*003a*/ 	.short	(.L_33 - .L_32)


	//   ....[0]....
.L_32:
        /*003c*/ 	.word	0x00000070


	//   ....[1]....
        /*0040*/ 	.word	0x00004720


	//----- nvinfo : EIATTR_CRS_STACK_SIZE
	.align		4
.L_33:
        /*0044*/ 	.byte	0x04, 0x1e
        /*0046*/ 	.short	(.L_35 - .L_34)
.L_34:
        /*0048*/ 	.word	0x00000000


	//----- nvinfo : EIATTR_CBANK_PARAM_SIZE
	.align		4
.L_35:
        /*004c*/ 	.byte	0x03, 0x19
        /*004e*/ 	.short	0x000c


	//----- nvinfo : EIATTR_PARAM_CBANK
	.align		4
        /*0050*/ 	.byte	0x04, 0x0a
        /*0052*/ 	.short	(.L_37 - .L_36)
	.align		4
.L_36:
        /*0054*/ 	.word	index@(.nv.constant0._Z13computeKernelPfi)
        /*0058*/ 	.short	0x0380
        /*005a*/ 	.short	0x000c


	//----- nvinfo : EIATTR_SW_WAR
	.align		4
.L_37:
        /*005c*/ 	.byte	0x04, 0x36
        /*005e*/ 	.short	(.L_39 - .L_38)
.L_38:
        /*0060*/ 	.word	0x00000008
.L_39:


//--------------------- .nv.callgraph             --------------------------
	.section	.nv.callgraph,"",@"SHT_CUDA_CALLGRAPH"
	.align	4
	.sectionentsize	8
	.align		4
        /*0000*/ 	.word	0x00000000
	.align		4
        /*0004*/ 	.word	0xffffffff
	.align		4
        /*0008*/ 	.word	0x00000000
	.align		4
        /*000c*/ 	.word	0xfffffffe
	.align		4
        /*0010*/ 	.word	0x00000000
	.align		4
        /*0014*/ 	.word	0xfffffffd
	.align		4
        /*0018*/ 	.word	0x00000000
	.align		4
        /*001c*/ 	.word	0xfffffffc


//--------------------- .text._Z12computeFLOPSPfi --------------------------
	.section	.text._Z12computeFLOPSPfi,"ax",@progbits
	.align	128
        .global         _Z12computeFLOPSPfi
        .type           _Z12computeFLOPSPfi,@function
        .size           _Z12computeFLOPSPfi,(.L_x_247 - _Z12computeFLOPSPfi)
        .other          _Z12computeFLOPSPfi,@"STO_CUDA_ENTRY STV_DEFAULT"
_Z12computeFLOPSPfi:
.text._Z12computeFLOPSPfi:
[----:B------:R-:W-:Y:S01]  /*0000*/  LDC R1, c[0x0][0x37c] ;  /* 0x0000df00ff017b82 */ /* 0x000fe20000000800 */
[----:B------:R-:W0:Y:S07]  /*0010*/  S2R R0, SR_TID.X ;  /* 0x0000000000007919 */ /* 0x000e2e0000002100 */
[----:B------:R-:W0:Y:S01]  /*0020*/  S2UR UR4, SR_CTAID.X ;  /* 0x00000000000479c3 */ /* 0x000e220000002500 */
[----:B------:R-:W1:Y:S07]  /*0030*/  LDCU UR5, c[0x0][0x388] ;  /* 0x00007100ff0577ac */ /* 0x000e6e0008000800 */
[----:B------:R-:W0:Y:S02]  /*0040*/  LDC R5, c[0x0][0x360] ;  /* 0x0000d800ff057b82 */ /* 0x000e240000000800 */
[----:B0-----:R-:W-:-:S05]  /*0050*/  IMAD R5, R5, UR4, R0 ;  /* 0x0000000405057c24 */ /* 0x001fca000f8e0200 */
[----:B-1----:R-:W-:-:S13]  /*0060*/  ISETP.GE.AND P0, PT, R5, UR5, PT ;  /* 0x0000000505007c0c */ /* 0x002fda000bf06270 */
[----:B------:R-:W-:Y:S05]  /*0070*/  @P0 EXIT ;  /* 0x000000000000094d */ /* 0x000fea0003800000 */
[----:B------:R-:W0:Y:S01]  /*0080*/  LDC.64 R2, c[0x0][0x380] ;  /* 0x0000e000ff027b82 */ /* 0x000e220000000a00 */
[----:B------:R-:W1:Y:S01]  /*0090*/  LDCU.64 UR6, c[0x0][0x358] ;  /* 0x00006b00ff0677ac */ /* 0x000e620008000a00 */
[----:B0-----:R-:W-:-:S05]  /*00a0*/  IMAD.WIDE R2, R5, 0x4, R2 ;  /* 0x0000000405027825 */ /* 0x001fca00078e0202 */
[----:B-1----:R0:W5:Y:S01]  /*00b0*/  LDG.E R5, desc[UR6][R2.64] ;  /* 0x0000000602057981 */ /* 0x002162000c1e1900 */
[----:B------:R-:W-:-:S05]  /*00c0*/  UMOV UR4, URZ ;  /* 0x000000ff00047c82 */ /* 0x000fca0008000000 */
.L_x_0:
[----:B------:R-:W-:Y:S01]  /*00d0*/  HFMA2 R0, -RZ, RZ, 2, 0 ;  /* 0x40000000ff007431 */ /* 0x000fe200000001ff */
[----:B------:R-:W-:-:S04]  /*00e0*/  UIADD3 UR4, UPT, UPT, UR4, 0x80, URZ ;  /* 0x0000008004047890 */ /* 0x000fc8000fffe0ff */
[----:B------:R-:W-:Y:S01]  /*00f0*/  UISETP.NE.AND UP0, UPT, UR4, 0x989680, UPT ;  /* 0x009896800400788c */ /* 0x000fe2000bf05270 */
[----:B-----5:R-:W-:-:S04]  /*0100*/  FFMA R5, R5, R0, 3 ;  /* 0x4040000005057423 */ /* 0x020fc80000000000 */
[----:B------:R-:W-:-:S04]  /*0110*/  FFMA R5, R5, R0, 3 ;  /* 0x4040000005057423 */ /* 0x000fc80000000000 */
        /* <DEDUP_REMOVED lines=125> */
[----:B------:R-:W-:Y:S01]  /*08f0*/  FFMA R5, R5, R0, 3 ;  /* 0x4040000005057423 */ /* 0x000fe20000000000 */
[----:B------:R-:W-:Y:S06]  /*0900*/  BRA.U UP0, `(.L_x_0) ;  /* 0xfffffff500f07547 */ /* 0x000fec000b83ffff */
[----:B------:R-:W-:Y:S01]  /*0910*/  STG.E desc[UR6][R2.64], R5 ;  /* 0x0000000502007986 */ /* 0x000fe2000c101906 */
[----:B------:R-:W-:Y:S05]  /*0920*/  EXIT ;  /* 0x000000000000794d */ /* 0x000fea0003800000 */
.L_x_1:
[----:B------:R-:W-:-:S00]  /*0930*/  BRA `(.L_x_1) ;  /* 0xfffffffc00fc7947 */ /* 0x000fc0000383ffff */
[----:B------:R-:W-:-:S00]  /*0940*/  NOP ;  /* 0x0000000000007918 */ /* 0x000fc00000000000 */
        /* <DEDUP_REMOVED lines=11> */
.L_x_247:


//--------------------- .text._Z13computeKernelPfi --------------------------
	.section	.text._Z13computeKernelPfi,"ax",@progbits
	.align	128
        .global         _Z13computeKernelPfi
        .type           _Z13computeKernelPfi,@function
        .size           _Z13computeKernelPfi,(.L_x_246 - _Z13computeKernelPfi)
        .other          _Z13computeKernelPfi,@"STO_CUDA_ENTRY STV_DEFAULT"
_Z13computeKernelPfi:
.text._Z13computeKernelPfi:
        /* <DEDUP_REMOVED lines=13> */
.L_x_243:
[----:B-----5:R-:W-:Y:S01]  /*00d0*/  IADD3 R4, PT, PT, R0, -0xd000000, RZ ;  /* 0xf300000000047810 */ /* 0x020fe20007ffe0ff */
[----:B------:R1:W2:Y:S01]  /*00e0*/  MUFU.RSQ R7, R0 ;  /* 0x0000000000077308 */ /* 0x0002a20000001400 */
[----:B------:R-:W-:Y:S01]  /*00f0*/  UIADD3 UR4, UPT, UPT, UR4, 0x10, URZ ;  /* 0x0000001004047890 */ /* 0x000fe2000fffe0ff */
[----:B------:R-:W-:Y:S01]  /*0100*/  BSSY.RECONVERGENT B0, `(.L_x_2) ;  /* 0x000000b000007945 */ /* 0x000fe20003800200 */
[----:B------:R-:W-:Y:S02]  /*0110*/  ISETP.GT.U32.AND P0, PT, R4, 0x727fffff, PT ;  /* 0x727fffff0400780c */ /* 0x000fe40003f04070 */
[----:B------:R-:W-:-:S11]  /*0120*/  UISETP.NE.AND UP0, UPT, UR4, 0x989680, UPT ;  /* 0x009896800400788c */ /* 0x000fd6000bf05270 */
[----:B-1----:R-:W-:Y:S05]  /*0130*/  @!P0 BRA `(.L_x_3) ;  /* 0x00000000000c8947 */ /* 0x002fea0003800000 */
[----:B------:R-:W-:-:S07]  /*0140*/  MOV R9, 0x160 ;  /* 0x0000016000097802 */ /* 0x000fce0000000f00 */
[----:B0-2---:R-:W-:Y:S05]  /*0150*/  CALL.REL.NOINC `($__internal_0_$__cuda_sm20_sqrt_rn_f32_slowpath) ;  /* 0x0000004400747944 */ /* 0x005fea0003c00000 */
[----:B------:R-:W-:Y:S05]  /*0160*/  BRA `(.L_x_4) ;  /* 0x0000000000107947 */ /* 0x000fea0003800000 */
.L_x_3:
[C---:B--2---:R-:W-:Y:S01]  /*0170*/  FMUL.FTZ R5, R7.reuse, R0 ;  /* 0x0000000007057220 */ /* 0x044fe20000410000 */
[----:B------:R-:W-:-:S03]  /*0180*/  FMUL.FTZ R4, R7, 0.5 ;  /* 0x3f00000007047820 */ /* 0x000fc60000410000 */
[----:B------:R-:W-:-:S04]  /*0190*/  FFMA R0, -R5, R5, R0 ;  /* 0x0000000505007223 */ /* 0x000fc80000000100 */
[----:B------:R-:W-:-:S07]  /*01a0*/  FFMA R0, R0, R4, R5 ;  /* 0x0000000400007223 */ /* 0x000fce0000000005 */
.L_x_4:
[----:B------:R-:W-:Y:S05]  /*01b0*/  BSYNC.RECONVERGENT B0 ;  /* 0x0000000000007941 */ /* 0x000fea0003800200 */
.L_x_2:
[----:B------:R-:W-:Y:S01]  /*01c0*/  IADD3 R4, PT, PT, R0, -0xd000000, RZ ;  /* 0xf300000000047810 */ /* 0x000fe20007ffe0ff */
[----:B------:R1:W2:Y:S01]  /*01d0*/  MUFU.RSQ R7, R0 ;  /* 0x0000000000077308 */ /* 0x0002a20000001400 */
[----:B------:R-:W-:Y:S02]  /*01e0*/  BSSY.RECONVERGENT B0, `(.L_x_5) ;  /* 0x000000a000007945 */ /* 0x000fe40003800200 */
[----:B------:R-:W-:-:S13]  /*01f0*/  ISETP.GT.U32.AND P0, PT, R4, 0x727fffff, PT ;  /* 0x727fffff0400780c */ /* 0x000fda0003f04070 */
[----:B-1----:R-:W-:Y:S05]  /*0200*/  @!P0 BRA `(.L_x_6) ;  /* 0x00000000000c8947 */ /* 0x002fea0003800000 */
[----:B------:R-:W-:-:S07]  /*0210*/  MOV R9, 0x230 ;  /* 0x0000023000097802 */ /* 0x000fce0000000f00 */
[----:B0-2---:R-:W-:Y:S05]  /*0220*/  CALL.REL.NOINC `($__internal_0_$__cuda_sm20_sqrt_rn_f32_slowpath) ;  /* 0x0000004400407944 */ /* 0x005fea0003c00000 */
[----:B------:R-:W-:Y:S05]  /*0230*/  BRA `(.L_x_7) ;  /* 0x0000000000107947 */ /* 0x000fea0003800000 */
.L_x_6:
[C---:B--2---:R-:W-:Y:S01]  /*0240*/  FMUL.FTZ R5, R7.reuse, R0 ;  /* 0x0000000007057220 */ /* 0x044fe20000410000 */
[----:B------:R-:W-:-:S03]  /*0250*/  FMUL.FTZ R4, R7, 0.5 ;  /* 0x3f00000007047820 */ /* 0x000fc60000410000 */
[----:B------:R-:W-:-:S04]  /*0260*/  FFMA R0, -R5, R5, R0 ;  /* 0x0000000505007223 */ /* 0x000fc80000000100 */
[----:B------:R-:W-:-:S07]  /*0270*/  FFMA R0, R0, R4, R5 ;  /* 0x0000000400007223 */ /* 0x000fce0000000005 */
.L_x_7:
[----:B------:R-:W-:Y:S05]  /*0280*/  BSYNC.RECONVERGENT B0 ;  /* 0x0000000000007941 */ /* 0x000fea0003800200 */
.L_x_5:
        /* <DEDUP_REMOVED lines=8> */
.L_x_9:
[C---:B--2---:R-:W-:Y:S01]  /*0310*/  FMUL.FTZ R5, R7.reuse, R0 ;  /* 0x0000000007057220 */ /* 0x044fe20000410000 */
[----:B------:R-:W-:-:S03]  /*0320*/  FMUL.FTZ R4, R7, 0.5 ;  /* 0x3f00000007047820 */ /* 0x000fc60000410000 */
[----:B------:R-:W-:-:S04]  /*0330*/  FFMA R0, -R5, R5, R0 ;  /* 0x0000000505007223 */ /* 0x000fc80000000100 */
[----:B------:R-:W-:-:S07]  /*0340*/  FFMA R0, R0, R4, R5 ;  /* 0x0000000400007223 */ /* 0x000fce0000000005 */
.L_x_10:
[----:B------:R-:W-:Y:S05]  /*0350*/  BSYNC.RECONVERGENT B0 ;  /* 0x0000000000007941 */ /* 0x000fea0003800200 */
.L_x_8:
        /* <DEDUP_REMOVED lines=8> */
.L_x_12:
[C---:B--2---:R-:W-:Y:S01]  /*03e0*/  FMUL.FTZ R5, R7.reuse, R0 ;  /* 0x0000000007057220 */ /* 0x044fe20000410000 */
[----:B------:R-:W-:-:S03]  /*03f0*/  FMUL.FTZ R4, R7, 0.5 ;  /* 0x3f00000007047820 */ /* 0x000fc60000410000 */
[----:B------:R-:W-:-:S04]  /*0400*/  FFMA R0, -R5, R5, R0 ;  /* 0x0000000505007223 */ /* 0x000fc80000000100 */
[----:B------:R-:W-:-:S07]  /*0410*/  FFMA R0, R0, R4, R5 ;  /* 0x0000000400007223 */ /* 0x000fce0000000005 */
.L_x_13:
[----:B------:R-:W-:Y:S05]  /*0420*/  BSYNC.RECONVERGENT B0 ;  /* 0x0000000000007941 */ /* 0x000fea0003800200 */
.L_x_11:
        /* <DEDUP_REMOVED lines=8> */
.L_x_15:
[C---:B--2---:R-:W-:Y:S01]  /*04b0*/  FMUL.FTZ R5, R7.reuse, R0 ;  /* 0x0000000007057220 */ /* 0x044fe20000410000 */
[----:B------:R-:W-:-:S03]  /*04c0*/  FMUL.FTZ R4, R7, 0.5 ;  /* 0x3f00000007047820 */ /* 0x000fc60000410000 */
[----:B------:R-:W-:-:S04]  /*04d0*/  FFMA R0, -R5, R5, R0 ;  /* 0x0000000505007223 */ /* 0x000fc80000000100 */
[----:B------:R-:W-:-:S07]  /*04e0*/  FFMA R0, R0, R4, R5 ;  /* 0x0000000400007223 */ /* 0x000fce0000000005 */
.L_x_16:
[----:B------:R-:W-:Y:S05]  /*04f0*/  BSYNC.RECONVERGENT B0 ;  /* 0x0000000000007941 */ /* 0x000fea0003800200 */
.L_x_14:
[-C--:B------:R-:W-:Y:S01]  /*0500*/  FMUL R5, R0, R0.reuse ;  /* 0x0000000000057220 */ /* 0x080fe20000400000 */
[----:B------:R-:W-:Y:S03]  /*0510*/  BSSY.RECONVERGENT B0, `(.L_x_17) ;  /* 0x0000010000007945 */ /* 0x000fe60003800200 */
[----:B------:R-:W-:-:S04]  /*0520*/  FMUL R5, R5, R0 ;  /* 0x0000000005057220 */ /* 0x000fc80000400000 */
[----:B------:R-:W-:-:S04]  /*0530*/  FMUL R5, R5, R0 ;  /* 0x0000000005057220 */ /* 0x000fc80000400000 */
[----:B------:R-:W-:-:S04]  /*0540*/  FMUL R5, R5, R0 ;  /* 0x0000000005057220 */ /* 0x000fc80000400000 */
[----:B------:R1:W2:Y:S01]  /*0550*/  MUFU.RSQ R4, R5 ;  /* 0x0000000500047308 */ /* 0x0002a20000001400 */
[----:B------:R-:W-:-:S04]  /*0560*/  IADD3 R0, PT, PT, R5, -0xd000000, RZ ;  /* 0xf300000005007810 */ /* 0x000fc80007ffe0ff */
[----:B------:R-:W-:-:S13]  /*0570*/  ISETP.GT.U32.AND P0, PT, R0, 0x727fffff, PT ;  /* 0x727fffff0000780c */ /* 0x000fda0003f04070 */
[----:B-12---:R-:W-:Y:S05]  /*0580*/  @!P0 BRA `(.L_x_18) ;  /* 0x0000000000108947 */ /* 0x006fea0003800000 */
[----:B------:R-:W-:Y:S02]  /*0590*/  MOV R0, R5 ;  /* 0x0000000500007202 */ /* 0x000fe40000000f00 */
[----:B------:R-:W-:-:S07]  /*05a0*/  MOV R9, 0x5c0 ;  /* 0x000005c000097802 */ /* 0x000fce0000000f00 */
[----:B0-----:R-:W-:Y:S05]  /*05b0*/  CALL.REL.NOINC `($__internal_0_$__cuda_sm20_sqrt_rn_f32_slowpath) ;  /* 0x00000040005c7944 */ /* 0x001fea0003c00000 */
[----:B------:R-:W-:Y:S05]  /*05c0*/  BRA `(.L_x_19) ;  /* 0x0000000000107947 */ /* 0x000fea0003800000 */
.L_x_18:
[----:B------:R-:W-:Y:S01]  /*05d0*/  FMUL.FTZ R0, R5, R4 ;  /* 0x0000000405007220 */ /* 0x000fe20000410000 */
[----:B------:R-:W-:-:S03]  /*05e0*/  FMUL.FTZ R4, R4, 0.5 ;  /* 0x3f00000004047820 */ /* 0x000fc60000410000 */
[----:B------:R-:W-:-:S04]  /*05f0*/  FFMA R5, -R0, R0, R5 ;  /* 0x0000000000057223 */ /* 0x000fc80000000105 */
[----:B------:R-:W-:-:S07]  /*0600*/  FFMA R0, R5, R4, R0 ;  /* 0x0000000405007223 */ /* 0x000fce0000000000 */
.L_x_19:
[----:B------:R-:W-:Y:S05]  /*0610*/  BSYNC.RECONVERGENT B0 ;  /* 0x0000000000007941 */ /* 0x000fea0003800200 */
.L_x_17:
        /* <DEDUP_REMOVED lines=8> */
.L_x_21:
[C---:B--2---:R-:W-:Y:S01]  /*06a0*/  FMUL.FTZ R5, R7.reuse, R0 ;  /* 0x0000000007057220 */ /* 0x044fe20000410000 */
[----:B------:R-:W-:-:S03]  /*06b0*/  FMUL.FTZ R4, R7, 0.5 ;  /* 0x3f00000007047820 */ /* 0x000fc60000410000 */
[----:B------:R-:W-:-:S04]  /*06c0*/  FFMA R0, -R5, R5, R0 ;  /* 0x0000000505007223 */ /* 0x000fc80000000100 */
[----:B------:R-:W-:-:S07]  /*06d0*/  FFMA R0, R0, R4, R5 ;  /* 0x0000000400007223 */ /* 0x000fce0000000005 */
.L_x_22:
[----:B------:R-:W-:Y:S05]  /*06e0*/  BSYNC.RECONVERGENT B0 ;  /* 0x0000000000007941 */ /* 0x000fea0003800200 */
.L_x_20:
        /* <DEDUP_REMOVED lines=8> */
.L_x_24:
[C---:B--2---:R-:W-:Y:S01]  /*0770*/  FMUL.FTZ R5, R7.reuse, R0 ;  /* 0x0000000007057220 */ /* 0x044fe20000410000 */
[----:B------:R-:W-:-:S03]  /*0780*/  FMUL.FTZ R4, R7, 0.5 ;  /* 0x3f00000007047820 */ /* 0x000fc60000410000 */
[----:B------:R-:W-:-:S04]  /*0790*/  FFMA R0, -R5, R5, R0 ;  /* 0x0000000505007223 */ /* 0x000fc80000000100 */
[----:B------:R-:W-:-:S07]  /*07a0*/  FFMA R0, R0, R4, R5 ;  /* 0x0000000400007223 */ /* 0x000fce0000000005 */
.L_x_25:
[----:B------:R-:W-:Y:S05]  /*07b0*/  BSYNC.RECONVERGENT B0 ;  /* 0x0000000000007941 */ /* 0x000fea0003800200 */
.L_x_23:
        /* <DEDUP_REMOVED lines=8> */
.L_x_27:
[C---:B--2---:R-:W-:Y:S01]  /*0840*/  FMUL.FTZ R5, R7.reuse, R0 ;  /* 0x0000000007057220 */ /* 0x044fe20000410000 */
[----:B------:R-:W-:-:S03]  /*0850*/  FMUL.FTZ R4, R7, 0.5 ;  /* 0x3f00000007047820 */ /* 0x000fc60000410000 */
[----:B------:R-:W-:-:S04]  /*0860*/  FFMA R0, -R5, R5, R0 ;  /* 0x0000000505007223 */ /* 0x000fc80000000100 */
[----:B------:R-:W-:-:S07]  /*0870*/  FFMA R0, R0, R4, R5 ;  /* 0x0000000400007223 */ /* 0x000fce0000000005 */
.L_x_28:
[----:B------:R-:W-:Y:S05]  /*0880*/  BSYNC.RECONVERGENT B0 ;  /* 0x0000000000007941 */ /* 0x000fea0003800200 */
.L_x_26:
        /* <DEDUP_REMOVED lines=8> */
.L_x_30:
[C---:B--2---:R-:W-:Y:S01]  /*0910*/  FMUL.FTZ R5, R7.reuse, R0 ;  /* 0x0000000007057220 */ /* 0x044fe20000410000 */
[----:B------:R-:W-:-:S03]  /*0920*/  FMUL.FTZ R4, R7, 0.5 ;  /* 0x3f00000007047820 */ /* 0x000fc60000410000 */
[----:B------:R-:W-:-:S04]  /*0930*/  FFMA R0, -R5, R5, R0 ;  /* 0x0000000505007223 */ /* 0x000fc80000000100 */
[----:B------:R-:W-:-:S07]  /*0940*/  FFMA R0, R0, R4, R5 ;  /* 0x0000000400007223 */ /* 0x000fce0000000005 */
.L_x_31:
[----:B------:R-:W-:Y:S05]  /*0950*/  BSYNC.RECONVERGENT B0 ;  /* 0x0000000000007941 */ /* 0x000fea0003800200 */
.L_x_29:
        /* <DEDUP_REMOVED lines=13> */
.L_x_33:
[----:B------:R-:W-:Y:S01]  /*0a30*/  FMUL.FTZ R0, R5, R4 ;  /* 0x0000000405007220 */ /* 0x000fe20000410000 */
[----:B------:R-:W-:-:S03]  /*0a40*/  FMUL.FTZ R4, R4, 0.5 ;  /* 0x3f00000004047820 */ /* 0x000fc60000410000 */
[----:B------:R-:W-:-:S04]  /*0a50*/  FFMA R5, -R0, R0, R5 ;  /* 0x0000000000057223 */ /* 0x000fc80000000105 */
[----:B------:R-:W-:-:S07]  /*0a60*/  FFMA R0, R5, R4, R0 ;  /* 0x0000000405007223 */ /* 0x000fce0000000000 */
.L_x_34:
[----:B------:R-:W-:Y:S05]  /*0a70*/  BSYNC.RECONVERGENT B0 ;  /* 0x0000000000007941 */ /* 0x000fea0003800200 */
.L_x_32:
        /* <DEDUP_REMOVED lines=8> */
.L_x_36:
[C---:B--2---:R-:W-:Y:S01]  /*0b00*/  FMUL.FTZ R5, R7.reuse, R0 ;  /* 0x0000000007057220 */ /* 0x044fe20000410000 */
[----:B------:R-:W-:-:S03]  /*0b10*/  FMUL.FTZ R4, R7, 0.5 ;  /* 0x3f00000007047820 */ /* 0x000fc60000410000 */
[----:B------:R-:W-:-:S04]  /*0b20*/  FFMA R0, -R5, R5, R0 ;  /* 0x0000000505007223 */ /* 0x000fc80000000100 */
[----:B------:R-:W-:-:S07]  /*0b30*/  FFMA R0, R0, R4, R5 ;  /* 0x0000000400007223 */ /* 0x000fce0000000005 */
.L_x_37:
[----:B------:R-:W-:Y:S05]  /*0b40*/  BSYNC.RECONVERGENT B0 ;  /* 0x0000000000007941 */ /* 0x000fea0003800200 */
.L_x_35:
        /* <DEDUP_REMOVED lines=8> */
.L_x_39:
[C---:B--2---:R-:W-:Y:S01]  /*0bd0*/  FMUL.FTZ R5, R7.reuse, R0 ;  /* 0x0000000007057220 */ /* 0x044fe20000410000 */
[----:B------:R-:W-:-:S03]  /*0be0*/  FMUL.FTZ R4, R7, 0.5 ;  /* 0x3f00000007047820 */ /* 0x000fc60000410000 */
[----:B------:R-:W-:-:S04]  /*0bf0*/  FFMA R0, -R5, R5, R0 ;  /* 0x0000000505007223 */ /* 0x000fc80000000100 */
[----:B------:R-:W-:-:S07]  /*0c00*/  FFMA R0, R0, R4, R5 ;  /* 0x0000000400007223 */ /* 0x000fce0000000005 */
.L_x_40:
[----:B------:R-:W-:Y:S05]  /*0c10*/  BSYNC.RECONVERGENT B0 ;  /* 0x0000000000007941 */ /* 0x000fea0003800200 */
.L_x_38:
        /* <DEDUP_REMOVED lines=8> */
.L_x_42:
[C---:B--2---:R-:W-:Y:S01]  /*0ca0*/  FMUL.FTZ R5, R7.reuse, R0 ;  /* 0x0000000007057220 */ /* 0x044fe20000410000 */
[----:B------:R-:W-:-:S03]  /*0cb0*/  FMUL.FTZ R4, R7, 0.5 ;  /* 0x3f00000007047820 */ /* 0x000fc60000410000 */
[----:B------:R-:W-:-:S04]  /*0cc0*/  FFMA R0, -R5, R5, R0 ;  /* 0x0000000505007223 */ /* 0x000fc80000000100 */
[----:B------:R-:W-:-:S07]  /*0cd0*/  FFMA R0, R0, R4, R5 ;  /* 0x0000000400007223 */ /* 0x000fce0000000005 */
.L_x_43:
[----:B------:R-:W-:Y:S05]  /*0ce0*/  BSYNC.RECONVERGENT B0 ;  /* 0x0000000000007941 */ /* 0x000fea0003800200 */
.L_x_41:
        /* <DEDUP_REMOVED lines=8> */
.L_x_45:
[C---:B--2---:R-:W-:Y:S01]  /*0d70*/  FMUL.FTZ R5, R7.reuse, R0 ;  /* 0x0000000007057220 */ /* 0x044fe20000410000 */
[----:B------:R-:W-:-:S03]  /*0d80*/  FMUL.FTZ R4, R7, 0.5 ;  /* 0x3f00000007047820 */ /* 0x000fc60000410000 */
[----:B------:R-:W-:-:S04]  /*0d90*/  FFMA R0, -R5, R5, R0 ;  /* 0x0000000505007223 */ /* 0x000fc80000000100 */
[----:B------:R-:W-:-:S07]  /*0da0*/  FFMA R0, R0, R4, R5 ;  /* 0x0000000400007223 */ /* 0x000fce0000000005 */
.L_x_46:
[----:B------:R-:W-:Y:S05]  /*0db0*/  BSYNC.RECONVERGENT B0 ;  /* 0x0000000000007941 */ /* 0x000fea0003800200 */
.L_x_44:
        /* <DEDUP_REMOVED lines=13> */
.L_x_48:
[----:B------:R-:W-:Y:S01]  /*0e90*/  FMUL.FTZ R0, R5, R4 ;  /* 0x0000000405007220 */ /* 0x000fe20000410000 */
[----:B------:R-:W-:-:S03]  /*0ea0*/  FMUL.FTZ R4, R4, 0.5 ;  /* 0x3f00000004047820 */ /* 0x000fc60000410000 */
[----:B------:R-:W-:-:S04]  /*0eb0*/  FFMA R5, -R0, R0, R5 ;  /* 0x0000000000057223 */ /* 0x000fc80000000105 */
[----:B------:R-:W-:-:S07]  /*0ec0*/  FFMA R0, R5, R4, R0 ;  /* 0x0000000405007223 */ /* 0x000fce0000000000 */
.L_x_49:
[----:B------:R-:W-:Y:S05]  /*0ed0*/  BSYNC.RECONVERGENT B0 ;  /* 0x0000000000007941 */ /* 0x000fea0003800200 */
.L_x_47:
        /* <DEDUP_REMOVED lines=8> */
.L_x_51:
[C---:B--2---:R-:W-:Y:S01]  /*0f60*/  FMUL.FTZ R5, R7.reuse, R0 ;  /* 0x0000000007057220 */ /* 0x044fe20000410000 */
[----:B------:R-:W-:-:S03]  /*0f70*/  FMUL.FTZ R4, R7, 0.5 ;  /* 0x3f00000007047820 */ /* 0x000fc60000410000 */
[----:B------:R-:W-:-:S04]  /*0f80*/  FFMA R0, -R5, R5, R0 ;  /* 0x0000000505007223 */ /* 0x000fc80000000100 */
[----:B------:R-:W-:-:S07]  /*0f90*/  FFMA R0, R0, R4, R5 ;  /* 0x0000000400007223 */ /* 0x000fce0000000005 */
.L_x_52:
[----:B------:R-:W-:Y:S05]  /*0fa0*/  BSYNC.RECONVERGENT B0 ;  /* 0x0000000000007941 */ /* 0x000fea0003800200 */
.L_x_50:
        /* <DEDUP_REMOVED lines=8> */
.L_x_54:
[C---:B--2---:R-:W-:Y:S01]  /*1030*/  FMUL.FTZ R5, R7.reuse, R0 ;  /* 0x0000000007057220 */ /* 0x044fe20000410000 */
[----:B------:R-:W-:-:S03]  /*1040*/  FMUL.FTZ R4, R7, 0.5 ;  /* 0x3f00000007047820 */ /* 0x000fc60000410000 */
[----:B------:R-:W-:-:S04]  /*1050*/  FFMA R0, -R5, R5, R0 ;  /* 0x0000000505007223 */ /* 0x000fc80000000100 */
[----:B------:R-:W-:-:S07]  /*1060*/  FFMA R0, R0, R4, R5 ;  /* 0x0000000400007223 */ /* 0x000fce0000000005 */
.L_x_55:
[----:B------:R-:W-:Y:S05]  /*1070*/  BSYNC.RECONVERGENT B0 ;  /* 0x0000000000007941 */ /* 0x000fea0003800200 */
.L_x_53:
        /* <DEDUP_REMOVED lines=8> */
.L_x_57:
[C---:B--2---:R-:W-:Y:S01]  /*1100*/  FMUL.FTZ R5, R7.reuse, R0 ;  /* 0x0000000007057220 */ /* 0x044fe20000410000 */
[----:B------:R-:W-:-:S03]  /*1110*/  FMUL.FTZ R4, R7, 0.5 ;  /* 0x3f00000007047820 */ /* 0x000fc60000410000 */
[----:B------:R-:W-:-:S04]  /*1120*/  FFMA R0, -R5, R5, R0 ;  /* 0x0000000505007223 */ /* 0x000fc80000000100 */
[----:B------:R-:W-:-:S07]  /*1130*/  FFMA R0, R0, R4, R5 ;  /* 0x0000000400007223 */ /* 0x000fce0000000005 */
.L_x_58:
[----:B------:R-:W-:Y:S05]  /*1140*/  BSYNC.RECONVERGENT B0 ;  /* 0x0000000000007941 */ /* 0x000fea0003800200 */
.L_x_56:
        /* <DEDUP_REMOVED lines=8> */
.L_x_60:
[C---:B--2---:R-:W-:Y:S01]  /*11d0*/  FMUL.FTZ R5, R7.reuse, R0 ;  /* 0x0000000007057220 */ /* 0x044fe20000410000 */
[----:B------:R-:W-:-:S03]  /*11e0*/  FMUL.FTZ R4, R7, 0.5 ;  /* 0x3f00000007047820 */ /* 0x000fc60000410000 */
[----:B------:R-:W-:-:S04]  /*11f0*/  FFMA R0, -R5, R5, R0 ;  /* 0x0000000505007223 */ /* 0x000fc80000000100 */
[----:B------:R-:W-:-:S07]  /*1200*/  FFMA R0, R0, R4, R5 ;  /* 0x0000000400007223 */ /* 0x000fce0000000005 */
.L_x_61:
[----:B------:R-:W-:Y:S05]  /*1210*/  BSYNC.RECONVERGENT B0 ;  /* 0x0000000000007941 */ /* 0x000fea0003800200 */
.L_x_59:
        /* <DEDUP_REMOVED lines=13> */
.L_x_63:
[----:B------:R-:W-:Y:S01]  /*12f0*/  FMUL.FTZ R0, R5, R4 ;  /* 0x0000000405007220 */ /* 0x000fe20000410000 */
[----:B------:R-:W-:-:S03]  /*1300*/  FMUL.FTZ R4, R4, 0.5 ;  /* 0x3f00000004047820 */ /* 0x000fc60000410000 */
[----:B------:R-:W-:-:S04]  /*1310*/  FFMA R5, -R0, R0, R5 ;  /* 0x0000000000057223 */ /* 0x000fc80000000105 */
[----:B------:R-:W-:-:S07]  /*1320*/  FFMA R0, R5, R4, R0 ;  /* 0x0000000405007223 */ /* 0x000fce0000000000 */
.L_x_64:
[----:B------:R-:W-:Y:S05]  /*1330*/  BSYNC.RECONVERGENT B0 ;  /* 0x0000000000007941 */ /* 0x000fea0003800200 */
.L_x_62:
        /* <DEDUP_REMOVED lines=8> */
.L_x_66:
[C---:B--2---:R-:W-:Y:S01]  /*13c0*/  FMUL.FTZ R5, R7.reuse, R0 ;  /* 0x0000000007057220 */ /* 0x044fe20000410000 */
[----:B------:R-:W-:-:S03]  /*13d0*/  FMUL.FTZ R4, R7, 0.5 ;  /* 0x3f00000007047820 */ /* 0x000fc60000410000 */
[----:B------:R-:W-:-:S04]  /*13e0*/  FFMA R0, -R5, R5, R0 ;  /* 0x0000000505007223 */ /* 0x000fc80000000100 */
[----:B------:R-:W-:-:S07]  /*13f0*/  FFMA R0, R0, R4, R5 ;  /* 0x0000000400007223 */ /* 0x000fce0000000005 */
.L_x_67:
[----:B------:R-:W-:Y:S05]  /*1400*/  BSYNC.RECONVERGENT B0 ;  /* 0x0000000000007941 */ /* 0x000fea0003800200 */
.L_x_65:
        /* <DEDUP_REMOVED lines=8> */
.L_x_69:
[C---:B--2---:R-:W-:Y:S01]  /*1490*/  FMUL.FTZ R5, R7.reuse, R0 ;  /* 0x0000000007057220 */ /* 0x044fe20000410000 */
[----:B------:R-:W-:-:S03]  /*14a0*/  FMUL.FTZ R4, R7, 0.5 ;  /* 0x3f00000007047820 */ /* 0x000fc60000410000 */
[----:B------:R-:W-:-:S04]  /*14b0*/  FFMA R0, -R5, R5, R0 ;  /* 0x0000000505007223 */ /* 0x000fc80000000100 */
[----:B------:R-:W-:-:S07]  /*14c0*/  FFMA R0, R0, R4, R5 ;  /* 0x0000000400007223 */ /* 0x000fce0000000005 */
.L_x_70:
[----:B------:R-:W-:Y:S05]  /*14d0*/  BSYNC.RECONVERGENT B0 ;  /* 0x0000000000007941 */ /* 0x000fea0003800200 */
.L_x_68:
        /* <DEDUP_REMOVED lines=8> */
.L_x_72:
[C---:B--2---:R-:W-:Y:S01]  /*1560*/  FMUL.FTZ R5, R7.reuse, R0 ;  /* 0x0000000007057220 */ /* 0x044fe20000410000 */
[----:B------:R-:W-:-:S03]  /*1570*/  FMUL.FTZ R4, R7, 0.5 ;  /* 0x3f00000007047820 */ /* 0x000fc60000410000 */
[----:B------:R-:W-:-:S04]  /*1580*/  FFMA R0, -R5, R5, R0 ;  /* 0x0000000505007223 */ /* 0x000fc80000000100 */
[----:B------:R-:W-:-:S07]  /*1590*/  FFMA R0, R0, R4, R5 ;  /* 0x0000000400007223 */ /* 0x000fce0000000005 */
.L_x_73:
[----:B------:R-:W-:Y:S05]  /*15a0*/  BSYNC.RECONVERGENT B0 ;  /* 0x0000000000007941 */ /* 0x000fea0003800200 */
.L_x_71:
        /* <DEDUP_REMOVED lines=8> */
.L_x_75:
[C---:B--2---:R-:W-:Y:S01]  /*1630*/  FMUL.FTZ R5, R7.reuse, R0 ;  /* 0x0000000007057220 */ /* 0x044fe20000410000 */
[----:B------:R-:W-:-:S03]  /*1640*/  FMUL.FTZ R4, R7, 0.5 ;  /* 0x3f00000007047820 */ /* 0x000fc60000410000 */
[----:B------:R-:W-:-:S04]  /*1650*/  FFMA R0, -R5, R5, R0 ;  /* 0x0000000505007223 */ /* 0x000fc80000000100 */
[----:B------:R-:W-:-:S07]  /*1660*/  FFMA R0, R0, R4, R5 ;  /* 0x0000000400007223 */ /* 0x000fce0000000005 */
.L_x_76:
[----:B------:R-:W-:Y:S05]  /*1670*/  BSYNC.RECONVERGENT B0 ;  /* 0x0000000000007941 */ /* 0x000fea0003800200 */
.L_x_74:
        /* <DEDUP_REMOVED lines=13> */
.L_x_78:
[----:B------:R-:W-:Y:S01]  /*1750*/  FMUL.FTZ R0, R5, R4 ;  /* 0x0000000405007220 */ /* 0x000fe20000410000 */
[----:B------:R-:W-:-:S03]  /*1760*/  FMUL.FTZ R4, R4, 0.5 ;  /* 0x3f00000004047820 */ /* 0x000fc60000410000 */
[----:B------:R-:W-:-:S04]  /*1770*/  FFMA R5, -R0, R0, R5 ;  /* 0x0000000000057223 */ /* 0x000fc80000000105 */
[----:B------:R-:W-:-:S07]  /*1780*/  FFMA R0, R5, R4, R0 ;  /* 0x0000000405007223 */ /* 0x000fce0000000000 */
.L_x_79:
[----:B------:R-:W-:Y:S05]  /*1790*/  BSYNC.RECONVERGENT B0 ;  /* 0x0000000000007941 */ /* 0x000fea0003800200 */
.L_x_77:
        /* <DEDUP_REMOVED lines=8> */
.L_x_81:
[C---:B--2---:R-:W-:Y:S01]  /*1820*/  FMUL.FTZ R5, R7.reuse, R0 ;  /* 0x0000000007057220 */ /* 0x044fe20000410000 */
[----:B------:R-:W-:-:S03]  /*1830*/  FMUL.FTZ R4, R7, 0.5 ;  /* 0x3f00000007047820 */ /* 0x000fc60000410000 */
[----:B------:R-:W-:-:S04]  /*1840*/  FFMA R0, -R5, R5, R0 ;  /* 0x0000000505007223 */ /* 0x000fc80000000100 */
[----:B------:R-:W-:-:S07]  /*1850*/  FFMA R0, R0, R4, R5 ;  /* 0x0000000400007223 */ /* 0x000fce0000000005 */
.L_x_82:
[----:B------:R-:W-:Y:S05]  /*1860*/  BSYNC.RECONVERGENT B0 ;  /* 0x0000000000007941 */ /* 0x000fea0003800200 */
.L_x_80:
        /* <DEDUP_REMOVED lines=8> */
.L_x_84:
[C---:B--2---:R-:W-:Y:S01]  /*18f0*/  FMUL.FTZ R5, R7.reuse, R0 ;  /* 0x0000000007057220 */ /* 0x044fe20000410000 */
[----:B------:R-:W-:-:S03]  /*1900*/  FMUL.FTZ R4, R7, 0.5 ;  /* 0x3f00000007047820 */ /* 0x000fc60000410000 */
[----:B------:R-:W-:-:S04]  /*1910*/  FFMA R0, -R5, R5, R0 ;  /* 0x0000000505007223 */ /* 0x000fc80000000100 */
[----:B------:R-:W-:-:S07]  /*1920*/  FFMA R0, R0, R4, R5 ;  /* 0x0000000400007223 */ /* 0x000fce0000000005 */
.L_x_85:
[----:B------:R-:W-:Y:S05]  /*1930*/  BSYNC.RECONVERGENT B0 ;  /* 0x0000000000007941 */ /* 0x000fea0003800200 */
.L_x_83:
        /* <DEDUP_REMOVED lines=8> */
.L_x_87:
[C---:B--2---:R-:W-:Y:S01]  /*19c0*/  FMUL.FTZ R5, R7.reuse, R0 ;  /* 0x0000000007057220 */ /* 0x044fe20000410000 */
[----:B------:R-:W-:-:S03]  /*19d0*/  FMUL.FTZ R4, R7, 0.5 ;  /* 0x3f00000007047820 */ /* 0x000fc60000410000 */
[----:B------:R-:W-:-:S04]  /*19e0*/  FFMA R0, -R5, R5, R0 ;  /* 0x0000000505007223 */ /* 0x000fc80000000100 */
[----:B------:R-:W-:-:S07]  /*19f0*/  FFMA R0, R0, R4, R5 ;  /* 0x0000000400007223 */ /* 0x000fce0000000005 */
.L_x_88:
[----:B------:R-:W-:Y:S05]  /*1a00*/  BSYNC.RECONVERGENT B0 ;  /* 0x0000000000007941 */ /* 0x000fea0003800200 */
.L_x_86:
        /* <DEDUP_REMOVED lines=8> */
.L_x_90:
[C---:B--2---:R-:W-:Y:S01]  /*1a90*/  FMUL.FTZ R5, R7.reuse, R0 ;  /* 0x0000000007057220 */ /* 0x044fe20000410000 */
[----:B------:R-:W-:-:S03]  /*1aa0*/  FMUL.FTZ R4, R7, 0.5 ;  /* 0x3f00000007047820 */ /* 0x000fc60000410000 */
[----:B------:R-:W-:-:S04]  /*1ab0*/  FFMA R0, -R5, R5, R0 ;  /* 0x0000000505007223 */ /* 0x000fc80000000100 */
[----:B------:R-:W-:-:S07]  /*1ac0*/  FFMA R0, R0, R4, R5 ;  /* 0x0000000400007223 */ /* 0x000fce0000000005 */
.L_x_91:
[----:B------:R-:W-:Y:S05]  /*1ad0*/  BSYNC.RECONVERGENT B0 ;  /* 0x0000000000007941 */ /* 0x000fea0003800200 */
.L_x_89:
        /* <DEDUP_REMOVED lines=13> */
.L_x_93:
[----:B------:R-:W-:Y:S01]  /*1bb0*/  FMUL.FTZ R0, R5, R4 ;  /* 0x0000000405007220 */ /* 0x000fe20000410000 */
[----:B------:R-:W-:-:S03]  /*1bc0*/  FMUL.FTZ R4, R4, 0.5 ;  /* 0x3f00000004047820 */ /* 0x000fc60000410000 */
[----:B------:R-:W-:-:S04]  /*1bd0*/  FFMA R5, -R0, R0, R5 ;  /* 0x0000000000057223 */ /* 0x000fc80000000105 */
[----:B------:R-:W-:-:S07]  /*1be0*/  FFMA R0, R5, R4, R0 ;  /* 0x0000000405007223 */ /* 0x000fce0000000000 */
.L_x_94:
[----:B------:R-:W-:Y:S05]  /*1bf0*/  BSYNC.RECONVERGENT B0 ;  /* 0x0000000000007941 */ /* 0x000fea0003800200 */
.L_x_92:
        /* <DEDUP_REMOVED lines=8> */
.L_x_96:
[C---:B--2---:R-:W-:Y:S01]  /*1c80*/  FMUL.FTZ R5, R7.reuse, R0 ;  /* 0x0000000007057220 */ /* 0x044fe20000410000 */
[----:B------:R-:W-:-:S03]  /*1c90*/  FMUL.FTZ R4, R7, 0.5 ;  /* 0x3f00000007047820 */ /* 0x000fc60000410000 */
[----:B------:R-:W-:-:S04]  /*1ca0*/  FFMA R0, -R5, R5, R0 ;  /* 0x0000000505007223 */ /* 0x000fc80000000100 */
[----:B------:R-:W-:-:S07]  /*1cb0*/  FFMA R0, R0, R4, R5 ;  /* 0x0000000400007223 */ /* 0x000fce0000000005 */
.L_x_97:
[----:B------:R-:W-:Y:S05]  /*1cc0*/  BSYNC.RECONVERGENT B0 ;  /* 0x0000000000007941 */ /* 0x000fea0003800200 */
.L_x_95:
        /* <DEDUP_REMOVED lines=8> */
.L_x_99:
[C---:B--2---:R-:W-:Y:S01]  /*1d50*/  FMUL.FTZ R5, R7.reuse, R0 ;  /* 0x0000000007057220 */ /* 0x044fe20000410000 */
[----:B------:R-:W-:-:S03]  /*1d60*/  FMUL.FTZ R4, R7, 0.5 ;  /* 0x3f00000007047820 */ /* 0x000fc60000410000 */
[----:B------:R-:W-:-:S04]  /*1d70*/  FFMA R0, -R5, R5, R0 ;  /* 0x0000000505007223 */ /* 0x000fc80000000100 */
[----:B------:R-:W-:-:S07]  /*1d80*/  FFMA R0, R0, R4, R5 ;  /* 0x0000000400007223 */ /* 0x000fce0000000005 */
.L_x_100:
[----:B------:R-:W-:Y:S05]  /*1d90*/  BSYNC.RECONVERGENT B0 ;  /* 0x0000000000007941 */ /* 0x000fea0003800200 */
.L_x_98:
        /* <DEDUP_REMOVED lines=8> */
.L_x_102:
[C---:B--2---:R-:W-:Y:S01]  /*1e20*/  FMUL.FTZ R5, R7.reuse, R0 ;  /* 0x0000000007057220 */ /* 0x044fe20000410000 */
[----:B------:R-:W-:-:S03]  /*1e30*/  FMUL.FTZ R4, R7, 0.5 ;  /* 0x3f00000007047820 */ /* 0x000fc60000410000 */
[----:B------:R-:W-:-:S04]  /*1e40*/  FFMA R0, -R5, R5, R0 ;  /* 0x0000000505007223 */ /* 0x000fc80000000100 */
[----:B------:R-:W-:-:S07]  /*1e50*/  FFMA R0, R0, R4, R5 ;  /* 0x0000000400007223 */ /* 0x000fce0000000005 */
.L_x_103:
[----:B------:R-:W-:Y:S05]  /*1e60*/  BSYNC.RECONVERGENT B0 ;  /* 0x0000000000007941 */ /* 0x000fea0003800200 */
.L_x_101:
        /* <DEDUP_REMOVED lines=8> */
.L_x_105:
[C---:B--2---:R-:W-:Y:S01]  /*1ef0*/  FMUL.FTZ R5, R7.reuse, R0 ;  /* 0x0000000007057220 */ /* 0x044fe20000410000 */
[----:B------:R-:W-:-:S03]  /*1f00*/  FMUL.FTZ R4, R7, 0.5 ;  /* 0x3f00000007047820 */ /* 0x000fc60000410000 */
[----:B------:R-:W-:-:S04]  /*1f10*/  FFMA R0, -R5, R5, R0 ;  /* 0x0000000505007223 */ /* 0x000fc80000000100 */
[----:B------:R-:W-:-:S07]  /*1f20*/  FFMA R0, R0, R4, R5 ;  /* 0x0000000400007223 */ /* 0x000fce0000000005 */
.L_x_106:
[----:B------:R-:W-:Y:S05]  /*1f30*/  BSYNC.RECONVERGENT B0 ;  /* 0x0000000000007941 */ /* 0x000fea0003800200 */
.L_x_104:
        /* <DEDUP_REMOVED lines=13> */
.L_x_108:
[----:B------:R-:W-:Y:S01]  /*2010*/  FMUL.FTZ R0, R5, R4 ;  /* 0x0000000405007220 */ /* 0x000fe20000410000 */
[----:B------:R-:W-:-:S03]  /*2020*/  FMUL.FTZ R4, R4, 0.5 ;  /* 0x3f00000004047820 */ /* 0x000fc60000410000 */
[----:B------:R-:W-:-:S04]  /*2030*/  FFMA R5, -R0, R0, R5 ;  /* 0x0000000000057223 */ /* 0x000fc80000000105 */
[----:B------:R-:W-:-:S07]  /*2040*/  FFMA R0, R5, R4, R0 ;  /* 0x0000000405007223 */ /* 0x000fce0000000000 */
.L_x_109:
[----:B------:R-:W-:Y:S05]  /*2050*/  BSYNC.RECONVERGENT B0 ;  /* 0x0000000000007941 */ /* 0x000fea0003800200 */
.L_x_107:
        /* <DEDUP_REMOVED lines=8> */
.L_x_111:
[C---:B--2---:R-:W-:Y:S01]  /*20e0*/  FMUL.FTZ R5, R7.reuse, R0 ;  /* 0x0000000007057220 */ /* 0x044fe20000410000 */
[----:B------:R-:W-:-:S03]  /*20f0*/  FMUL.FTZ R4, R7, 0.5 ;  /* 0x3f00000007047820 */ /* 0x000fc60000410000 */
[----:B------:R-:W-:-:S04]  /*2100*/  FFMA R0, -R5, R5, R0 ;  /* 0x0000000505007223 */ /* 0x000fc80000000100 */
[----:B------:R-:W-:-:S07]  /*2110*/  FFMA R0, R0, R4, R5 ;  /* 0x0000000400007223 */ /* 0x000fce0000000005 */
.L_x_112:
[----:B------:R-:W-:Y:S05]  /*2120*/  BSYNC.RECONVERGENT B0 ;  /* 0x0000000000007941 */ /* 0x000fea0003800200 */
.L_x_110:
        /* <DEDUP_REMOVED lines=8> */
.L_x_114:
[C---:B--2---:R-:W-:Y:S01]  /*21b0*/  FMUL.FTZ R5, R7.reuse, R0 ;  /* 0x0000000007057220 */ /* 0x044fe20000410000 */
[----:B------:R-:W-:-:S03]  /*21c0*/  FMUL.FTZ R4, R7, 0.5 ;  /* 0x3f00000007047820 */ /* 0x000fc60000410000 */
[----:B------:R-:W-:-:S04]  /*21d0*/  FFMA R0, -R5, R5, R0 ;  /* 0x0000000505007223 */ /* 0x000fc80000000100 */
[----:B------:R-:W-:-:S07]  /*21e0*/  FFMA R0, R0, R4, R5 ;  /* 0x0000000400007223 */ /* 0x000fce0000000005 */
.L_x_115:
[----:B------:R-:W-:Y:S05]  /*21f0*/  BSYNC.RECONVERGENT B0 ;  /* 0x0000000000007941 */ /* 0x000fea0003800200 */
.L_x_113:
        /* <DEDUP_REMOVED lines=8> */
.L_x_117:
[C---:B--2---:R-:W-:Y:S01]  /*2280*/  FMUL.FTZ R5, R7.reuse, R0 ;  /* 0x0000000007057220 */ /* 0x044fe20000410000 */
[----:B------:R-:W-:-:S03]  /*2290*/  FMUL.FTZ R4, R7, 0.5 ;  /* 0x3f00000007047820 */ /* 0x000fc60000410000 */
[----:B------:R-:W-:-:S04]  /*22a0*/  FFMA R0, -R5, R5, R0 ;  /* 0x0000000505007223 */ /* 0x000fc80000000100 */
[----:B------:R-:W-:-:S07]  /*22b0*/  FFMA R0, R0, R4, R5 ;  /* 0x0000000400007223 */ /* 0x000fce0000000005 */
.L_x_118:
[----:B------:R-:W-:Y:S05]  /*22c0*/  BSYNC.RECONVERGENT B0 ;  /* 0x0000000000007941 */ /* 0x000fea0003800200 */
.L_x_116:
        /* <DEDUP_REMOVED lines=8> */
.L_x_120:
[C---:B--2---:R-:W-:Y:S01]  /*2350*/  FMUL.FTZ R5, R7.reuse, R0 ;  /* 0x0000000007057220 */ /* 0x044fe20000410000 */
[----:B------:R-:W-:-:S03]  /*2360*/  FMUL.FTZ R4, R7, 0.5 ;  /* 0x3f00000007047820 */ /* 0x000fc60000410000 */
[----:B------:R-:W-:-:S04]  /*2370*/  FFMA R0, -R5, R5, R0 ;  /* 0x0000000505007223 */ /* 0x000fc80000000100 */
[----:B------:R-:W-:-:S07]  /*2380*/  FFMA R0, R0, R4, R5 ;  /* 0x0000000400007223 */ /* 0x000fce0000000005 */
.L_x_121:
[----:B------:R-:W-:Y:S05]  /*2390*/  BSYNC.RECONVERGENT B0 ;  /* 0x0000000000007941 */ /* 0x000fea0003800200 */
.L_x_119:
        /* <DEDUP_REMOVED lines=13> */
.L_x_123:
[----:B------:R-:W-:Y:S01]  /*2470*/  FMUL.FTZ R0, R5, R4 ;  /* 0x0000000405007220 */ /* 0x000fe20000410000 */
[----:B------:R-:W-:-:S03]  /*2480*/  FMUL.FTZ R4, R4, 0.5 ;  /* 0x3f00000004047820 */ /* 0x000fc60000410000 */
[----:B------:R-:W-:-:S04]  /*2490*/  FFMA R5, -R0, R0, R5 ;  /* 0x0000000000057223 */ /* 0x000fc80000000105 */
[----:B------:R-:W-:-:S07]  /*24a0*/  FFMA R0, R5, R4, R0 ;  /* 0x0000000405007223 */ /* 0x000fce0000000000 */
.L_x_124:
[----:B------:R-:W-:Y:S05]  /*24b0*/  BSYNC.RECONVERGENT B0 ;  /* 0x0000000000007941 */ /* 0x000fea0003800200 */
.L_x_122:
        /* <DEDUP_REMOVED lines=8> */
.L_x_126:
[C---:B--2---:R-:W-:Y:S01]  /*2540*/  FMUL.FTZ R5, R7.reuse, R0 ;  /* 0x0000000007057220 */ /* 0x044fe20000410000 */
[----:B------:R-:W-:-:S03]  /*2550*/  FMUL.FTZ R4, R7, 0.5 ;  /* 0x3f00000007047820 */ /* 0x000fc60000410000 */
[----:B------:R-:W-:-:S04]  /*2560*/  FFMA R0, -R5, R5, R0 ;  /* 0x0000000505007223 */ /* 0x000fc80000000100 */
[----:B------:R-:W-:-:S07]  /*2570*/  FFMA R0, R0, R4, R5 ;  /* 0x0000000400007223 */ /* 0x000fce0000000005 */
.L_x_127:
[----:B------:R-:W-:Y:S05]  /*2580*/  BSYNC.RECONVERGENT B0 ;  /* 0x0000000000007941 */ /* 0x000fea0003800200 */
.L_x_125:
        /* <DEDUP_REMOVED lines=8> */
.L_x_129:
[C---:B--2---:R-:W-:Y:S01]  /*2610*/  FMUL.FTZ R5, R7.reuse, R0 ;  /* 0x0000000007057220 */ /* 0x044fe20000410000 */
[----:B------:R-:W-:-:S03]  /*2620*/  FMUL.FTZ R4, R7, 0.5 ;  /* 0x3f00000007047820 */ /* 0x000fc60000410000 */
[----:B------:R-:W-:-:S04]  /*2630*/  FFMA R0, -R5, R5, R0 ;  /* 0x0000000505007223 */ /* 0x000fc80000000100 */
[----:B------:R-:W-:-:S07]  /*2640*/  FFMA R0, R0, R4, R5 ;  /* 0x0000000400007223 */ /* 0x000fce0000000005 */
.L_x_130:
[----:B------:R-:W-:Y:S05]  /*2650*/  BSYNC.RECONVERGENT B0 ;  /* 0x0000000000007941 */ /* 0x000fea0003800200 */
.L_x_128:
        /* <DEDUP_REMOVED lines=8> */
.L_x_132:
[C---:B--2---:R-:W-:Y:S01]  /*26e0*/  FMUL.FTZ R5, R7.reuse, R0 ;  /* 0x0000000007057220 */ /* 0x044fe20000410000 */
[----:B------:R-:W-:-:S03]  /*26f0*/  FMUL.FTZ R4, R7, 0.5 ;  /* 0x3f00000007047820 */ /* 0x000fc60000410000 */
[----:B------:R-:W-:-:S04]  /*2700*/  FFMA R0, -R5, R5, R0 ;  /* 0x0000000505007223 */ /* 0x000fc80000000100 */
[----:B------:R-:W-:-:S07]  /*2710*/  FFMA R0, R0, R4, R5 ;  /* 0x0000000400007223 */ /* 0x000fce0000000005 */
.L_x_133:
[----:B------:R-:W-:Y:S05]  /*2720*/  BSYNC.RECONVERGENT B0 ;  /* 0x0000000000007941 */ /* 0x000fea0003800200 */
.L_x_131:
        /* <DEDUP_REMOVED lines=8> */
.L_x_135:
[C---:B--2---:R-:W-:Y:S01]  /*27b0*/  FMUL.FTZ R5, R7.reuse, R0 ;  /* 0x0000000007057220 */ /* 0x044fe20000410000 */
[----:B------:R-:W-:-:S03]  /*27c0*/  FMUL.FTZ R4, R7, 0.5 ;  /* 0x3f00000007047820 */ /* 0x000fc60000410000 */
[----:B------:R-:W-:-:S04]  /*27d0*/  FFMA R0, -R5, R5, R0 ;  /* 0x0000000505007223 */ /* 0x000fc80000000100 */
[----:B------:R-:W-:-:S07]  /*27e0*/  FFMA R0, R0, R4, R5 ;  /* 0x0000000400007223 */ /* 0x000fce0000000005 */
.L_x_136:
[----:B------:R-:W-:Y:S05]  /*27f0*/  BSYNC.RECONVERGENT B0 ;  /* 0x0000000000007941 */ /* 0x000fea0003800200 */
.L_x_134:
        /* <DEDUP_REMOVED lines=13> */
.L_x_138:
[----:B------:R-:W-:Y:S01]  /*28d0*/  FMUL.FTZ R0, R5, R4 ;  /* 0x0000000405007220 */ /* 0x000fe20000410000 */
[----:B------:R-:W-:-:S03]  /*28e0*/  FMUL.FTZ R4, R4, 0.5 ;  /* 0x3f00000004047820 */ /* 0x000fc60000410000 */
[----:B------:R-:W-:-:S04]  /*28f0*/  FFMA R5, -R0, R0, R5 ;  /* 0x0000000000057223 */ /* 0x000fc80000000105 */
[----:B------:R-:W-:-:S07]  /*2900*/  FFMA R0, R5, R4, R0 ;  /* 0x0000000405007223 */ /* 0x000fce0000000000 */
.L_x_139:
[----:B------:R-:W-:Y:S05]  /*2910*/  BSYNC.RECONVERGENT B0 ;  /* 0x0000000000007941 */ /* 0x000fea0003800200 */
.L_x_137:
        /* <DEDUP_REMOVED lines=8> */
.L_x_141:
[C---:B--2---:R-:W-:Y:S01]  /*29a0*/  FMUL.FTZ R5, R7.reuse, R0 ;  /* 0x0000000007057220 */ /* 0x044fe20000410000 */
[----:B------:R-:W-:-:S03]  /*29b0*/  FMUL.FTZ R4, R7, 0.5 ;  /* 0x3f00000007047820 */ /* 0x000fc60000410000 */
[----:B------:R-:W-:-:S04]  /*29c0*/  FFMA R0, -R5, R5, R0 ;  /* 0x0000000505007223 */ /* 0x000fc80000000100 */
[----:B------:R-:W-:-:S07]  /*29d0*/  FFMA R0, R0, R4, R5 ;  /* 0x0000000400007223 */ /* 0x000fce0000000005 */
.L_x_142:
[----:B------:R-:W-:Y:S05]  /*29e0*/  BSYNC.RECONVERGENT B0 ;  /* 0x0000000000007941 */ /* 0x000fea0003800200 */
.L_x_140:
        /* <DEDUP_REMOVED lines=8> */
.L_x_144:
[C---:B--2---:R-:W-:Y:S01]  /*2a70*/  FMUL.FTZ R5, R7.reuse, R0 ;  /* 0x0000000007057220 */ /* 0x044fe20000410000 */
[----:B------:R-:W-:-:S03]  /*2a80*/  FMUL.FTZ R4, R7, 0.5 ;  /* 0x3f00000007047820 */ /* 0x000fc60000410000 */
[----:B------:R-:W-:-:S04]  /*2a90*/  FFMA R0, -R5, R5, R0 ;  /* 0x0000000505007223 */ /* 0x000fc80000000100 */
[----:B------:R-:W-:-:S07]  /*2aa0*/  FFMA R0, R0, R4, R5 ;  /* 0x0000000400007223 */ /* 0x000fce0000000005 */
.L_x_145:
[----:B------:R-:W-:Y:S05]  /*2ab0*/  BSYNC.RECONVERGENT B0 ;  /* 0x0000000000007941 */ /* 0x000fea0003800200 */
.L_x_143:
        /* <DEDUP_REMOVED lines=8> */
.L_x_147:
[C---:B--2---:R-:W-:Y:S01]  /*2b40*/  FMUL.FTZ R5, R7.reuse, R0 ;  /* 0x0000000007057220 */ /* 0x044fe20000410000 */
[----:B------:R-:W-:-:S03]  /*2b50*/  FMUL.FTZ R4, R7, 0.5 ;  /* 0x3f00000007047820 */ /* 0x000fc60000410000 */
[----:B------:R-:W-:-:S04]  /*2b60*/  FFMA R0, -R5, R5, R0 ;  /* 0x0000000505007223 */ /* 0x000fc80000000100 */
[----:B------:R-:W-:-:S07]  /*2b70*/  FFMA R0, R0, R4, R5 ;  /* 0x0000000400007223 */ /* 0x000fce0000000005 */
.L_x_148:
[----:B------:R-:W-:Y:S05]  /*2b80*/  BSYNC.RECONVERGENT B0 ;  /* 0x0000000000007941 */ /* 0x000fea0003800200 */
.L_x_146:
        /* <DEDUP_REMOVED lines=8> */
.L_x_150:
[C---:B--2---:R-:W-:Y:S01]  /*2c10*/  FMUL.FTZ R5, R7.reuse, R0 ;  /* 0x0000000007057220 */ /* 0x044fe20000410000 */
[----:B------:R-:W-:-:S03]  /*2c20*/  FMUL.FTZ R4, R7, 0.5 ;  /* 0x3f00000007047820 */ /* 0x000fc60000410000 */
[----:B------:R-:W-:-:S04]  /*2c30*/  FFMA R0, -R5, R5, R0 ;  /* 0x0000000505007223 */ /* 0x000fc80000000100 */
[----:B------:R-:W-:-:S07]  /*2c40*/  FFMA R0, R0, R4, R5 ;  /* 0x0000000400007223 */ /* 0x000fce0000000005 */
.L_x_151:
[----:B------:R-:W-:Y:S05]  /*2c50*/  BSYNC.RECONVERGENT B0 ;  /* 0x0000000000007941 */ /* 0x000fea0003800200 */
.L_x_149:
        /* <DEDUP_REMOVED lines=13> */
.L_x_153:
[----:B------:R-:W-:Y:S01]  /*2d30*/  FMUL.FTZ R0, R5, R4 ;  /* 0x0000000405007220 */ /* 0x000fe20000410000 */
[----:B------:R-:W-:-:S03]  /*2d40*/  FMUL.FTZ R4, R4, 0.5 ;  /* 0x3f00000004047820 */ /* 0x000fc60000410000 */
[----:B------:R-:W-:-:S04]  /*2d50*/  FFMA R5, -R0, R0, R5 ;  /* 0x0000000000057223 */ /* 0x000fc80000000105 */
[----:B------:R-:W-:-:S07]  /*2d60*/  FFMA R0, R5, R4, R0 ;  /* 0x0000000405007223 */ /* 0x000fce0000000000 */
.L_x_154:
[----:B------:R-:W-:Y:S05]  /*2d70*/  BSYNC.RECONVERGENT B0 ;  /* 0x0000000000007941 */ /* 0x000fea0003800200 */
.L_x_152:
        /* <DEDUP_REMOVED lines=8> */
.L_x_156:
[C---:B--2---:R-:W-:Y:S01]  /*2e00*/  FMUL.FTZ R5, R7.reuse, R0 ;  /* 0x0000000007057220 */ /* 0x044fe20000410000 */
[----:B------:R-:W-:-:S03]  /*2e10*/  FMUL.FTZ R4, R7, 0.5 ;  /* 0x3f00000007047820 */ /* 0x000fc60000410000 */
[----:B------:R-:W-:-:S04]  /*2e20*/  FFMA R0, -R5, R5, R0 ;  /* 0x0000000505007223 */ /* 0x000fc80000000100 */
[----:B------:R-:W-:-:S07]  /*2e30*/  FFMA R0, R0, R4, R5 ;  /* 0x0000000400007223 */ /* 0x000fce0000000005 */
.L_x_157:
[----:B------:R-:W-:Y:S05]  /*2e40*/  BSYNC.RECONVERGENT B0 ;  /* 0x0000000000007941 */ /* 0x000fea0003800200 */
.L_x_155:
        /* <DEDUP_REMOVED lines=8> */
.L_x_159:
[C---:B--2---:R-:W-:Y:S01]  /*2ed0*/  FMUL.FTZ R5, R7.reuse, R0 ;  /* 0x0000000007057220 */ /* 0x044fe20000410000 */
[----:B------:R-:W-:-:S03]  /*2ee0*/  FMUL.FTZ R4, R7, 0.5 ;  /* 0x3f00000007047820 */ /* 0x000fc60000410000 */
[----:B------:R-:W-:-:S04]  /*2ef0*/  FFMA R0, -R5, R5, R0 ;  /* 0x0000000505007223 */ /* 0x000fc80000000100 */
[----:B------:R-:W-:-:S07]  /*2f00*/  FFMA R0, R0, R4, R5 ;  /* 0x0000000400007223 */ /* 0x000fce0000000005 */
.L_x_160:
[----:B------:R-:W-:Y:S05]  /*2f10*/  BSYNC.RECONVERGENT B0 ;  /* 0x0000000000007941 */ /* 0x000fea0003800200 */
.L_x_158:
        /* <DEDUP_REMOVED lines=8> */
.L_x_162:
[C---:B--2---:R-:W-:Y:S01]  /*2fa0*/  FMUL.FTZ R5, R7.reuse, R0 ;  /* 0x0000000007057220 */ /* 0x044fe20000410000 */
[----:B------:R-:W-:-:S03]  /*2fb0*/  FMUL.FTZ R4, R7, 0.5 ;  /* 0x3f00000007047820 */ /* 0x000fc60000410000 */
[----:B------:R-:W-:-:S04]  /*2fc0*/  FFMA R0, -R5, R5, R0 ;  /* 0x0000000505007223 */ /* 0x000fc80000000100 */
[----:B------:R-:W-:-:S07]  /*2fd0*/  FFMA R0, R0, R4, R5 ;  /* 0x0000000400007223 */ /* 0x000fce0000000005 */
.L_x_163:
[----:B------:R-:W-:Y:S05]  /*2fe0*/  BSYNC.RECONVERGENT B0 ;  /* 0x0000000000007941 */ /* 0x000fea0003800200 */
.L_x_161:
        /* <DEDUP_REMOVED lines=8> */
.L_x_165:
[C---:B--2---:R-:W-:Y:S01]  /*3070*/  FMUL.FTZ R5, R7.reuse, R0 ;  /* 0x0000000007057220 */ /* 0x044fe20000410000 */
[----:B------:R-:W-:-:S03]  /*3080*/  FMUL.FTZ R4, R7, 0.5 ;  /* 0x3f00000007047820 */ /* 0x000fc60000410000 */
[----:B------:R-:W-:-:S04]  /*3090*/  FFMA R0, -R5, R5, R0 ;  /* 0x0000000505007223 */ /* 0x000fc80000000100 */
[----:B------:R-:W-:-:S07]  /*30a0*/  FFMA R0, R0, R4, R5 ;  /* 0x0000000400007223 */ /* 0x000fce0000000005 */
.L_x_166:
[----:B------:R-:W-:Y:S05]  /*30b0*/  BSYNC.RECONVERGENT B0 ;  /* 0x0000000000007941 */ /* 0x000fea0003800200 */
.L_x_164:
        /* <DEDUP_REMOVED lines=13> */
.L_x_168:
[----:B------:R-:W-:Y:S01]  /*3190*/  FMUL.FTZ R0, R5, R4 ;  /* 0x0000000405007220 */ /* 0x000fe20000410000 */
[----:B------:R-:W-:-:S03]  /*31a0*/  FMUL.FTZ R4, R4, 0.5 ;  /* 0x3f00000004047820 */ /* 0x000fc60000410000 */
[----:B------:R-:W-:-:S04]  /*31b0*/  FFMA R5, -R0, R0, R5 ;  /* 0x0000000000057223 */ /* 0x000fc80000000105 */
[----:B------:R-:W-:-:S07]  /*31c0*/  FFMA R0, R5, R4, R0 ;  /* 0x0000000405007223 */ /* 0x000fce0000000000 */
.L_x_169:
[----:B------:R-:W-:Y:S05]  /*31d0*/  BSYNC.RECONVERGENT B0 ;  /* 0x0000000000007941 */ /* 0x000fea0003800200 */
.L_x_167:
        /* <DEDUP_REMOVED lines=8> */
.L_x_171:
[C---:B--2---:R-:W-:Y:S01]  /*3260*/  FMUL.FTZ R5, R7.reuse, R0 ;  /* 0x0000000007057220 */ /* 0x044fe20000410000 */
[----:B------:R-:W-:-:S03]  /*3270*/  FMUL.FTZ R4, R7, 0.5 ;  /* 0x3f00000007047820 */ /* 0x000fc60000410000 */
[----:B------:R-:W-:-:S04]  /*3280*/  FFMA R0, -R5, R5, R0 ;  /* 0x0000000505007223 */ /* 0x000fc80000000100 */
[----:B------:R-:W-:-:S07]  /*3290*/  FFMA R0, R0, R4, R5 ;  /* 0x0000000400007223 */ /* 0x000fce0000000005 */
.L_x_172:
[----:B------:R-:W-:Y:S05]  /*32a0*/  BSYNC.RECONVERGENT B0 ;  /* 0x0000000000007941 */ /* 0x000fea0003800200 */
.L_x_170:
        /* <DEDUP_REMOVED lines=8> */
.L_x_174:
[C---:B--2---:R-:W-:Y:S01]  /*3330*/  FMUL.FTZ R5, R7.reuse, R0 ;  /* 0x0000000007057220 */ /* 0x044fe20000410000 */
[----:B------:R-:W-:-:S03]  /*3340*/  FMUL.FTZ R4, R7, 0.5 ;  /* 0x3f00000007047820 */ /* 0x000fc60000410000 */
[----:B------:R-:W-:-:S04]  /*3350*/  FFMA R0, -R5, R5, R0 ;  /* 0x0000000505007223 */ /* 0x000fc80000000100 */
[----:B------:R-:W-:-:S07]  /*3360*/  FFMA R0, R0, R4, R5 ;  /* 0x0000000400007223 */ /* 0x000fce0000000005 */
.L_x_175:
[----:B------:R-:W-:Y:S05]  /*3370*/  BSYNC.RECONVERGENT B0 ;  /* 0x0000000000007941 */ /* 0x000fea0003800200 */
.L_x_173:
        /* <DEDUP_REMOVED lines=8> */
.L_x_177:
[C---:B--2---:R-:W-:Y:S01]  /*3400*/  FMUL.FTZ R5, R7.reuse, R0 ;  /* 0x0000000007057220 */ /* 0x044fe20000410000 */
[----:B------:R-:W-:-:S03]  /*3410*/  FMUL.FTZ R4, R7, 0.5 ;  /* 0x3f00000007047820 */ /* 0x000fc60000410000 */
[----:B------:R-:W-:-:S04]  /*3420*/  FFMA R0, -R5, R5, R0 ;  /* 0x0000000505007223 */ /* 0x000fc80000000100 */
[----:B------:R-:W-:-:S07]  /*3430*/  FFMA R0, R0, R4, R5 ;  /* 0x0000000400007223 */ /* 0x000fce0000000005 */
.L_x_178:
[----:B------:R-:W-:Y:S05]  /*3440*/  BSYNC.RECONVERGENT B0 ;  /* 0x0000000000007941 */ /* 0x000fea0003800200 */
.L_x_176:
        /* <DEDUP_REMOVED lines=8> */
.L_x_180:
[C---:B--2---:R-:W-:Y:S01]  /*34d0*/  FMUL.FTZ R5, R7.reuse, R0 ;  /* 0x0000000007057220 */ /* 0x044fe20000410000 */
[----:B------:R-:W-:-:S03]  /*34e0*/  FMUL.FTZ R4, R7, 0.5 ;  /* 0x3f00000007047820 */ /* 0x000fc60000410000 */
[----:B------:R-:W-:-:S04]  /*34f0*/  FFMA R0, -R5, R5, R0 ;  /* 0x0000000505007223 */ /* 0x000fc80000000100 */
[----:B------:R-:W-:-:S07]  /*3500*/  FFMA R0, R0, R4, R5 ;  /* 0x0000000400007223 */ /* 0x000fce0000000005 */
.L_x_181:
[----:B------:R-:W-:Y:S05]  /*3510*/  BSYNC.RECONVERGENT B0 ;  /* 0x0000000000007941 */ /* 0x000fea0003800200 */
.L_x_179:
        /* <DEDUP_REMOVED lines=13> */
.L_x_183:
[----:B------:R-:W-:Y:S01]  /*35f0*/  FMUL.FTZ R0, R5, R4 ;  /* 0x0000000405007220 */ /* 0x000fe20000410000 */
[----:B------:R-:W-:-:S03]  /*3600*/  FMUL.FTZ R4, R4, 0.5 ;  /* 0x3f00000004047820 */ /* 0x000fc60000410000 */
[----:B------:R-:W-:-:S04]  /*3610*/  FFMA R5, -R0, R0, R5 ;  /* 0x0000000000057223 */ /* 0x000fc80000000105 */
[----:B------:R-:W-:-:S07]  /*3620*/  FFMA R0, R5, R4, R0 ;  /* 0x0000000405007223 */ /* 0x000fce0000000000 */
.L_x_184:
[----:B------:R-:W-:Y:S05]  /*3630*/  BSYNC.RECONVERGENT B0 ;  /* 0x0000000000007941 */ /* 0x000fea0003800200 */
.L_x_182:
        /* <DEDUP_REMOVED lines=8> */
.L_x_186:
[C---:B--2---:R-:W-:Y:S01]  /*36c0*/  FMUL.FTZ R5, R7.reuse, R0 ;  /* 0x0000000007057220 */ /* 0x044fe20000410000 */
[----:B------:R-:W-:-:S03]  /*36d0*/  FMUL.FTZ R4, R7, 0.5 ;  /* 0x3f00000007047820 */ /* 0x000fc60000410000 */
[----:B------:R-:W-:-:S04]  /*36e0*/  FFMA R0, -R5, R5, R0 ;  /* 0x0000000505007223 */ /* 0x000fc80000000100 */
[----:B------:R-:W-:-:S07]  /*36f0*/  FFMA R0, R0, R4, R5 ;  /* 0x0000000400007223 */ /* 0x000fce0000000005 */
.L_x_187:
[----:B------:R-:W-:Y:S05]  /*3700*/  BSYNC.RECONVERGENT B0 ;  /* 0x0000000000007941 */ /* 0x000fea0003800200 */
.L_x_185:
        /* <DEDUP_REMOVED lines=8> */
.L_x_189:
[C---:B--2---:R-:W-:Y:S01]  /*3790*/  FMUL.FTZ R5, R7.reuse, R0 ;  /* 0x0000000007057220 */ /* 0x044fe20000410000 */
[----:B------:R-:W-:-:S03]  /*37a0*/  FMUL.FTZ R4, R7, 0.5 ;  /* 0x3f00000007047820 */ /* 0x000fc60000410000 */
[----:B------:R-:W-:-:S04]  /*37b0*/  FFMA R0, -R5, R5, R0 ;  /* 0x0000000505007223 */ /* 0x000fc80000000100 */
[----:B------:R-:W-:-:S07]  /*37c0*/  FFMA R0, R0, R4, R5 ;  /* 0x0000000400007223 */ /* 0x000fce0000000005 */
.L_x_190:
[----:B------:R-:W-:Y:S05]  /*37d0*/  BSYNC.RECONVERGENT B0 ;  /* 0x0000000000007941 */ /* 0x000fea0003800200 */
.L_x_188:
        /* <DEDUP_REMOVED lines=8> */
.L_x_192:
[C---:B--2---:R-:W-:Y:S01]  /*3860*/  FMUL.FTZ R5, R7.reuse, R0 ;  /* 0x0000000007057220 */ /* 0x044fe20000410000 */
[----:B------:R-:W-:-:S03]  /*3870*/  FMUL.FTZ R4, R7, 0.5 ;  /* 0x3f00000007047820 */ /* 0x000fc60000410000 */
[----:B------:R-:W-:-:S04]  /*3880*/  FFMA R0, -R5, R5, R0 ;  /* 0x0000000505007223 */ /* 0x000fc80000000100 */
[----:B------:R-:W-:-:S07]  /*3890*/  FFMA R0, R0, R4, R5 ;  /* 0x0000000400007223 */ /* 0x000fce0000000005 */
.L_x_193:
[----:B------:R-:W-:Y:S05]  /*38a0*/  BSYNC.RECONVERGENT B0 ;  /* 0x0000000000007941 */ /* 0x000fea0003800200 */
.L_x_191:
        /* <DEDUP_REMOVED lines=8> */
.L_x_195:
[C---:B--2---:R-:W-:Y:S01]  /*3930*/  FMUL.FTZ R5, R7.reuse, R0 ;  /* 0x0000000007057220 */ /* 0x044fe20000410000 */
[----:B------:R-:W-:-:S03]  /*3940*/  FMUL.FTZ R4, R7, 0.5 ;  /* 0x3f00000007047820 */ /* 0x000fc60000410000 */
[----:B------:R-:W-:-:S04]  /*3950*/  FFMA R0, -R5, R5, R0 ;  /* 0x0000000505007223 */ /* 0x000fc80000000100 */
[----:B------:R-:W-:-:S07]  /*3960*/  FFMA R0, R0, R4, R5 ;  /* 0x0000000400007223 */ /* 0x000fce0000000005 */
.L_x_196:
[----:B------:R-:W-:Y:S05]  /*3970*/  BSYNC.RECONVERGENT B0 ;  /* 0x0000000000007941 */ /* 0x000fea0003800200 */
.L_x_194:
        /* <DEDUP_REMOVED lines=13> */
.L_x_198:
[----:B------:R-:W-:Y:S01]  /*3a50*/  FMUL.FTZ R0, R5, R4 ;  /* 0x0000000405007220 */ /* 0x000fe20000410000 */
[----:B------:R-:W-:-:S03]  /*3a60*/  FMUL.FTZ R4, R4, 0.5 ;  /* 0x3f00000004047820 */ /* 0x000fc60000410000 */
[----:B------:R-:W-:-:S04]  /*3a70*/  FFMA R5, -R0, R0, R5 ;  /* 0x0000000000057223 */ /* 0x000fc80000000105 */
[----:B------:R-:W-:-:S07]  /*3a80*/  FFMA R0, R5, R4, R0 ;  /* 0x0000000405007223 */ /* 0x000fce0000000000 */
.L_x_199:
[----:B------:R-:W-:Y:S05]  /*3a90*/  BSYNC.RECONVERGENT B0 ;  /* 0x0000000000007941 */ /* 0x000fea0003800200 */
.L_x_197:
        /* <DEDUP_REMOVED lines=8> */
.L_x_201:
[C---:B--2---:R-:W-:Y:S01]  /*3b20*/  FMUL.FTZ R5, R7.reuse, R0 ;  /* 0x0000000007057220 */ /* 0x044fe20000410000 */
[----:B------:R-:W-:-:S03]  /*3b30*/  FMUL.FTZ R4, R7, 0.5 ;  /* 0x3f00000007047820 */ /* 0x000fc60000410000 */
[----:B------:R-:W-:-:S04]  /*3b40*/  FFMA R0, -R5, R5, R0 ;  /* 0x0000000505007223 */ /* 0x000fc80000000100 */
[----:B------:R-:W-:-:S07]  /*3b50*/  FFMA R0, R0, R4, R5 ;  /* 0x0000000400007223 */ /* 0x000fce0000000005 */
.L_x_202:
[----:B------:R-:W-:Y:S05]  /*3b60*/  BSYNC.RECONVERGENT B0 ;  /* 0x0000000000007941 */ /* 0x000fea0003800200 */
.L_x_200:
        /* <DEDUP_REMOVED lines=8> */
.L_x_204:
[C---:B--2---:R-:W-:Y:S01]  /*3bf0*/  FMUL.FTZ R5, R7.reuse, R0 ;  /* 0x0000000007057220 */ /* 0x044fe20000410000 */
[----:B------:R-:W-:-:S03]  /*3c00*/  FMUL.FTZ R4, R7, 0.5 ;  /* 0x3f00000007047820 */ /* 0x000fc60000410000 */
[----:B------:R-:W-:-:S04]  /*3c10*/  FFMA R0, -R5, R5, R0 ;  /* 0x0000000505007223 */ /* 0x000fc80000000100 */
[----:B------:R-:W-:-:S07]  /*3c20*/  FFMA R0, R0, R4, R5 ;  /* 0x0000000400007223 */ /* 0x000fce0000000005 */
.L_x_205:
[----:B------:R-:W-:Y:S05]  /*3c30*/  BSYNC.RECONVERGENT B0 ;  /* 0x0000000000007941 */ /* 0x000fea0003800200 */
.L_x_203:
        /* <DEDUP_REMOVED lines=8> */
.L_x_207:
[C---:B--2---:R-:W-:Y:S01]  /*3cc0*/  FMUL.FTZ R5, R7.reuse, R0 ;  /* 0x0000000007057220 */ /* 0x044fe20000410000 */
[----:B------:R-:W-:-:S03]  /*3cd0*/  FMUL.FTZ R4, R7, 0.5 ;  /* 0x3f00000007047820 */ /* 0x000fc60000410000 */
[----:B------:R-:W-:-:S04]  /*3ce0*/  FFMA R0, -R5, R5, R0 ;  /* 0x0000000505007223 */ /* 0x000fc80000000100 */
[----:B------:R-:W-:-:S07]  /*3cf0*/  FFMA R0, R0, R4, R5 ;  /* 0x0000000400007223 */ /* 0x000fce0000000005 */
.L_x_208:
[----:B------:R-:W-:Y:S05]  /*3d00*/  BSYNC.RECONVERGENT B0 ;  /* 0x0000000000007941 */ /* 0x000fea0003800200 */
.L_x_206:
        /* <DEDUP_REMOVED lines=8> */
.L_x_210:
[C---:B--2---:R-:W-:Y:S01]  /*3d90*/  FMUL.FTZ R5, R7.reuse, R0 ;  /* 0x0000000007057220 */ /* 0x044fe20000410000 */
[----:B------:R-:W-:-:S03]  /*3da0*/  FMUL.FTZ R4, R7, 0.5 ;  /* 0x3f00000007047820 */ /* 0x000fc60000410000 */
[----:B------:R-:W-:-:S04]  /*3db0*/  FFMA R0, -R5, R5, R0 ;  /* 0x0000000505007223 */ /* 0x000fc80000000100 */
[----:B------:R-:W-:-:S07]  /*3dc0*/  FFMA R0, R0, R4, R5 ;  /* 0x0000000400007223 */ /* 0x000fce0000000005 */
.L_x_211:
[----:B------:R-:W-:Y:S05]  /*3dd0*/  BSYNC.RECONVERGENT B0 ;  /* 0x0000000000007941 */ /* 0x000fea0003800200 */
.L_x_209:
        /* <DEDUP_REMOVED lines=13> */
.L_x_213:
[----:B------:R-:W-:Y:S01]  /*3eb0*/  FMUL.FTZ R0, R5, R4 ;  /* 0x0000000405007220 */ /* 0x000fe20000410000 */
[----:B------:R-:W-:-:S03]  /*3ec0*/  FMUL.FTZ R4, R4, 0.5 ;  /* 0x3f00000004047820 */ /* 0x000fc60000410000 */
[----:B------:R-:W-:-:S04]  /*3ed0*/  FFMA R5, -R0, R0, R5 ;  /* 0x0000000000057223 */ /* 0x000fc80000000105 */
[----:B------:R-:W-:-:S07]  /*3ee0*/  FFMA R0, R5, R4, R0 ;  /* 0x0000000405007223 */ /* 0x000fce0000000000 */
.L_x_214:
[----:B------:R-:W-:Y:S05]  /*3ef0*/  BSYNC.RECONVERGENT B0 ;  /* 0x0000000000007941 */ /* 0x000fea0003800200 */
.L_x_212:
        /* <DEDUP_REMOVED lines=8> */
.L_x_216:
[C---:B--2---:R-:W-:Y:S01]  /*3f80*/  FMUL.FTZ R5, R7.reuse, R0 ;  /* 0x0000000007057220 */ /* 0x044fe20000410000 */
[----:B------:R-:W-:-:S03]  /*3f90*/  FMUL.FTZ R4, R7, 0.5 ;  /* 0x3f00000007047820 */ /* 0x000fc60000410000 */
[----:B------:R-:W-:-:S04]  /*3fa0*/  FFMA R0, -R5, R5, R0 ;  /* 0x0000000505007223 */ /* 0x000fc80000000100 */
[----:B------:R-:W-:-:S07]  /*3fb0*/  FFMA R0, R0, R4, R5 ;  /* 0x0000000400007223 */ /* 0x000fce0000000005 */
.L_x_217:
[----:B------:R-:W-:Y:S05]  /*3fc0*/  BSYNC.RECONVERGENT B0 ;  /* 0x0000000000007941 */ /* 0x000fea0003800200 */
.L_x_215:
        /* <DEDUP_REMOVED lines=8> */
.L_x_219:
[C---:B--2---:R-:W-:Y:S01]  /*4050*/  FMUL.FTZ R5, R7.reuse, R0 ;  /* 0x0000000007057220 */ /* 0x044fe20000410000 */
[----:B------:R-:W-:-:S03]  /*4060*/  FMUL.FTZ R4, R7, 0.5 ;  /* 0x3f00000007047820 */ /* 0x000fc60000410000 */
[----:B------:R-:W-:-:S04]  /*4070*/  FFMA R0, -R5, R5, R0 ;  /* 0x0000000505007223 */ /* 0x000fc80000000100 */
[----:B------:R-:W-:-:S07]  /*4080*/  FFMA R0, R0, R4, R5 ;  /* 0x0000000400007223 */ /* 0x000fce0000000005 */
.L_x_220:
[----:B------:R-:W-:Y:S05]  /*4090*/  BSYNC.RECONVERGENT B0 ;  /* 0x0000000000007941 */ /* 0x000fea0003800200 */
.L_x_218:
        /* <DEDUP_REMOVED lines=8> */
.L_x_222:
[C---:B--2---:R-:W-:Y:S01]  /*4120*/  FMUL.FTZ R5, R7.reuse, R0 ;  /* 0x0000000007057220 */ /* 0x044fe20000410000 */
[----:B------:R-:W-:-:S03]  /*4130*/  FMUL.FTZ R4, R7, 0.5 ;  /* 0x3f00000007047820 */ /* 0x000fc60000410000 */
[----:B------:R-:W-:-:S04]  /*4140*/  FFMA R0, -R5, R5, R0 ;  /* 0x0000000505007223 */ /* 0x000fc80000000100 */
[----:B------:R-:W-:-:S07]  /*4150*/  FFMA R0, R0, R4, R5 ;  /* 0x0000000400007223 */ /* 0x000fce0000000005 */
.L_x_223:
[----:B------:R-:W-:Y:S05]  /*4160*/  BSYNC.RECONVERGENT B0 ;  /* 0x0000000000007941 */ /* 0x000fea0003800200 */
.L_x_221:
        /* <DEDUP_REMOVED lines=8> */
.L_x_225:
[C---:B--2---:R-:W-:Y:S01]  /*41f0*/  FMUL.FTZ R5, R7.reuse, R0 ;  /* 0x0000000007057220 */ /* 0x044fe20000410000 */
[----:B------:R-:W-:-:S03]  /*4200*/  FMUL.FTZ R4, R7, 0.5 ;  /* 0x3f00000007047820 */ /* 0x000fc60000410000 */
[----:B------:R-:W-:-:S04]  /*4210*/  FFMA R0, -R5, R5, R0 ;  /* 0x0000000505007223 */ /* 0x000fc80000000100 */
[----:B------:R-:W-:-:S07]  /*4220*/  FFMA R0, R0, R4, R5 ;  /* 0x0000000400007223 */ /* 0x000fce0000000005 */
.L_x_226:
[----:B------:R-:W-:Y:S05]  /*4230*/  BSYNC.RECONVERGENT B0 ;  /* 0x0000000000007941 */ /* 0x000fea0003800200 */
.L_x_224:
        /* <DEDUP_REMOVED lines=13> */
.L_x_228:
[----:B------:R-:W-:Y:S01]  /*4310*/  FMUL.FTZ R0, R5, R4 ;  /* 0x0000000405007220 */ /* 0x000fe20000410000 */
[----:B------:R-:W-:-:S03]  /*4320*/  FMUL.FTZ R4, R4, 0.5 ;  /* 0x3f00000004047820 */ /* 0x000fc60000410000 */
[----:B------:R-:W-:-:S04]  /*4330*/  FFMA R5, -R0, R0, R5 ;  /* 0x0000000000057223 */ /* 0x000fc80000000105 */
[----:B------:R-:W-:-:S07]  /*4340*/  FFMA R0, R5, R4, R0 ;  /* 0x0000000405007223 */ /* 0x000fce0000000000 */
.L_x_229:
[----:B------:R-:W-:Y:S05]  /*4350*/  BSYNC.RECONVERGENT B0 ;  /* 0x0000000000007941 */ /* 0x000fea0003800200 */
.L_x_227:
        /* <DEDUP_REMOVED lines=8> */
.L_x_231:
[C---:B--2---:R-:W-:Y:S01]  /*43e0*/  FMUL.FTZ R5, R7.reuse, R0 ;  /* 0x0000000007057220 */ /* 0x044fe20000410000 */
[----:B------:R-:W-:-:S03]  /*43f0*/  FMUL.FTZ R4, R7, 0.5 ;  /* 0x3f00000007047820 */ /* 0x000fc60000410000 */
[----:B------:R-:W-:-:S04]  /*4400*/  FFMA R0, -R5, R5, R0 ;  /* 0x0000000505007223 */ /* 0x000fc80000000100 */
[----:B------:R-:W-:-:S07]  /*4410*/  FFMA R0, R0, R4, R5 ;  /* 0x0000000400007223 */ /* 0x000fce0000000005 */
.L_x_232:
[----:B------:R-:W-:Y:S05]  /*4420*/  BSYNC.RECONVERGENT B0 ;  /* 0x0000000000007941 */ /* 0x000fea0003800200 */
.L_x_230:
        /* <DEDUP_REMOVED lines=8> */
.L_x_234:
[C---:B--2---:R-:W-:Y:S01]  /*44b0*/  FMUL.FTZ R5, R7.reuse, R0 ;  /* 0x0000000007057220 */ /* 0x044fe20000410000 */
[----:B------:R-:W-:-:S03]  /*44c0*/  FMUL.FTZ R4, R7, 0.5 ;  /* 0x3f00000007047820 */ /* 0x000fc60000410000 */
[----:B------:R-:W-:-:S04]  /*44d0*/  FFMA R0, -R5, R5, R0 ;  /* 0x0000000505007223 */ /* 0x000fc80000000100 */
[----:B------:R-:W-:-:S07]  /*44e0*/  FFMA R0, R0, R4, R5 ;  /* 0x0000000400007223 */ /* 0x000fce0000000005 */
.L_x_235:
[----:B------:R-:W-:Y:S05]  /*44f0*/  BSYNC.RECONVERGENT B0 ;  /* 0x0000000000007941 */ /* 0x000fea0003800200 */
.L_x_233:
        /* <DEDUP_REMOVED lines=8> */
.L_x_237:
[C---:B--2---:R-:W-:Y:S01]  /*4580*/  FMUL.FTZ R5, R7.reuse, R0 ;  /* 0x0000000007057220 */ /* 0x044fe20000410000 */
[----:B------:R-:W-:-:S03]  /*4590*/  FMUL.FTZ R4, R7, 0.5 ;  /* 0x3f00000007047820 */ /* 0x000fc60000410000 */
[----:B------:R-:W-:-:S04]  /*45a0*/  FFMA R0, -R5, R5, R0 ;  /* 0x0000000505007223 */ /* 0x000fc80000000100 */
[----:B------:R-:W-:-:S07]  /*45b0*/  FFMA R0, R0, R4, R5 ;  /* 0x0000000400007223 */ /* 0x000fce0000000005 */
.L_x_238:
[----:B------:R-:W-:Y:S05]  /*45c0*/  BSYNC.RECONVERGENT B0 ;  /* 0x0000000000007941 */ /* 0x000fea0003800200 */
.L_x_236:
[----:B------:R-:W-:Y:S01]  /*45d0*/  IADD3 R4, PT, PT, R0, -0xd000000, RZ ;  /* 0xf300000000047810 */ /* 0x000fe20007ffe0ff */
[----:B------:R1:W2:Y:S01]  /*45e0*/  MUFU.RSQ R7, R0 ;  /* 0x0000000000077308 */ /* 0x0002a20000001400 */
[----:B------:R-:W-:Y:S02]  /*45f0*/  BSSY.RECONVERGENT B0, `(.L_x_239) ;  /* 0x000000c000007945 */ /* 0x000fe40003800200 */
[----:B------:R-:W-:-:S13]  /*4600*/  ISETP.GT.U32.AND P0, PT, R4, 0x727fffff, PT ;  /* 0x727fffff0400780c */ /* 0x000fda0003f04070 */
[----:B-1----:R-:W-:Y:S05]  /*4610*/  @!P0 BRA `(.L_x_240) ;  /* 0x0000000000148947 */ /* 0x002fea0003800000 */
[----:B------:R-:W-:Y:S01]  /*4620*/  BSSY.RECONVERGENT B1, `(.L_x_241) ;  /* 0x0000003000017945 */ /* 0x000fe20003800200 */
[----:B------:R-:W-:-:S07]  /*4630*/  MOV R9, 0x4650 ;  /* 0x0000465000097802 */ /* 0x000fce0000000f00 */
[----:B0-2---:R-:W-:Y:S05]  /*4640*/  CALL.REL.NOINC `($__internal_0_$__cuda_sm20_sqrt_rn_f32_slowpath) ;  /* 0x0000000000387944 */ /* 0x005fea0003c00000 */
[----:B------:R-:W-:Y:S05]  /*4650*/  BSYNC.RECONVERGENT B1 ;  /* 0x0000000000017941 */ /* 0x000fea0003800200 */
.L_x_241:
[----:B------:R-:W-:Y:S05]  /*4660*/  BRA `(.L_x_242) ;  /* 0x0000000000107947 */ /* 0x000fea0003800000 */
.L_x_240:
[C---:B--2---:R-:W-:Y:S01]  /*4670*/  FMUL.FTZ R5, R7.reuse, R0 ;  /* 0x0000000007057220 */ /* 0x044fe20000410000 */
[----:B------:R-:W-:-:S03]  /*4680*/  FMUL.FTZ R4, R7, 0.5 ;  /* 0x3f00000007047820 */ /* 0x000fc60000410000 */
[----:B------:R-:W-:-:S04]  /*4690*/  FFMA R0, -R5, R5, R0 ;  /* 0x0000000505007223 */ /* 0x000fc80000000100 */
[----:B------:R-:W-:-:S07]  /*46a0*/  FFMA R0, R0, R4, R5 ;  /* 0x0000000400007223 */ /* 0x000fce0000000005 */
.L_x_242:
[----:B------:R-:W-:Y:S05]  /*46b0*/  BSYNC.RECONVERGENT B0 ;  /* 0x0000000000007941 */ /* 0x000fea0003800200 */
.L_x_239:
[----:B------:R-:W-:-:S04]  /*46c0*/  FMUL R5, R0, R0 ;  /* 0x0000000000057220 */ /* 0x000fc80000400000 */
[----:B------:R-:W-:-:S04]  /*46d0*/  FMUL R5, R5, R0 ;  /* 0x0000000005057220 */ /* 0x000fc80000400000 */
[----:B------:R-:W-:-:S04]  /*46e0*/  FMUL R5, R5, R0 ;  /* 0x0000000005057220 */ /* 0x000fc80000400000 */
[----:B------:R-:W-:Y:S01]  /*46f0*/  FMUL R0, R5, R0 ;  /* 0x0000000005007220 */ /* 0x000fe20000400000 */
[----:B------:R-:W-:Y:S06]  /*4700*/  BRA.U UP0, `(.L_x_243) ;  /* 0xffffffb900707547 */ /* 0x000fec000b83ffff */
[----:B------:R-:W-:Y:S01]  /*4710*/  STG.E desc[UR6][R2.64], R0 ;  /* 0x0000000002007986 */ /* 0x000fe2000c101906 */
[----:B------:R-:W-:Y:S05]  /*4720*/  EXIT ;  /* 0x000000000000794d */ /* 0x000fea0003800000 */
        .weak           $__internal_0_$__cuda_sm20_sqrt_rn_f32_slowpath
        .type           $__internal_0_$__cuda_sm20_sqrt_rn_f32_slowpath,@function
        .size           $__internal_0_$__cuda_sm20_sqrt_rn_f32_slowpath,(.L_x_246 - $__internal_0_$__cuda_sm20_sqrt_rn_f32_slowpath)
$__internal_0_$__cuda_sm20_sqrt_rn_f32_slowpath:
[----:B------:R-:W-:-:S13]  /*4730*/  LOP3.LUT P0, RZ, R0, 0x7fffffff, RZ, 0xc0, !PT ;  /* 0x7fffffff00ff7812 */ /* 0x000fda000780c0ff */
[----:B------:R-:W-:Y:S01]  /*4740*/  @!P0 MOV R4, R0 ;  /* 0x0000000000048202 */ /* 0x000fe20000000f00 */
[----:B------:R-:W-:Y:S06]  /*4750*/  @!P0 BRA `(.L_x_244) ;  /* 0x0000000000408947 */ /* 0x000fec0003800000 */
[----:B------:R-:W-:-:S13]  /*4760*/  FSETP.GEU.FTZ.AND P0, PT, R0, RZ, PT ;  /* 0x000000ff0000720b */ /* 0x000fda0003f1e000 */
[----:B------:R-:W-:Y:S01]  /*4770*/  @!P0 MOV R4, 0x7fffffff ;  /* 0x7fffffff00048802 */ /* 0x000fe20000000f00 */
[----:B------:R-:W-:Y:S06]  /*4780*/  @!P0 BRA `(.L_x_244) ;  /* 0x0000000000348947 */ /* 0x000fec0003800000 */
[----:B------:R-:W-:-:S13]  /*4790*/  FSETP.GTU.FTZ.AND P0, PT, |R0|, +INF , PT ;  /* 0x7f8000000000780b */ /* 0x000fda0003f1c200 */
[----:B------:R-:W-:Y:S01]  /*47a0*/  @P0 FADD.FTZ R4, R0, 1 ;  /* 0x3f80000000040421 */ /* 0x000fe20000010000 */
[----:B------:R-:W-:Y:S06]  /*47b0*/  @P0 BRA `(.L_x_244) ;  /* 0x0000000000280947 */ /* 0x000fec0003800000 */
[----:B------:R-:W-:-:S13]  /*47c0*/  FSETP.NEU.FTZ.AND P0, PT, |R0|, +INF , PT ;  /* 0x7f8000000000780b */ /* 0x000fda0003f1d200 */
[----:B------:R-:W-:-:S04]  /*47d0*/  @P0 FFMA R5, R0, 1.84467440737095516160e+19, RZ ;  /* 0x5f80000000050823 */ /* 0x000fc800000000ff */
[----:B------:R-:W0:Y:S02]  /*47e0*/  @P0 MUFU.RSQ R4, R5 ;  /* 0x0000000500040308 */ /* 0x000e240000001400 */
[----:B0-----:R-:W-:Y:S01]  /*47f0*/  @P0 FMUL.FTZ R6, R5, R4 ;  /* 0x0000000405060220 */ /* 0x001fe20000410000 */
[----:B------:R-:W-:Y:S01]  /*4800*/  @P0 FMUL.FTZ R8, R4, 0.5 ;  /* 0x3f00000004080820 */ /* 0x000fe20000410000 */
[----:B------:R-:W-:Y:S02]  /*4810*/  @!P0 MOV R4, R0 ;  /* 0x0000000000048202 */ /* 0x000fe40000000f00 */
[----:B------:R-:W-:-:S04]  /*4820*/  @P0 FADD.FTZ R7, -R6, -RZ ;  /* 0x800000ff06070221 */ /* 0x000fc80000010100 */
[----:B------:R-:W-:-:S04]  /*4830*/  @P0 FFMA R7, R6, R7, R5 ;  /* 0x0000000706070223 */ /* 0x000fc80000000005 */
[----:B------:R-:W-:-:S04]  /*4840*/  @P0 FFMA R7, R7, R8, R6 ;  /* 0x0000000807070223 */ /* 0x000fc80000000006 */
[----:B------:R-:W-:-:S07]  /*4850*/  @P0 FMUL.FTZ R4, R7, 2.3283064365386962891e-10 ;  /* 0x2f80000007040820 */ /* 0x000fce0000410000 */
.L_x_244:
[----:B------:R-:W-:Y:S01]  /*4860*/  HFMA2 R5, -RZ, RZ, 0, 0 ;  /* 0x00000000ff057431 */ /* 0x000fe200000001ff */
[----:B------:R-:W-:Y:S02]  /*4870*/  MOV R0, R4 ;  /* 0x0000000400007202 */ /* 0x000fe40000000f00 */
[----:B------:R-:W-:-:S04]  /*4880*/  MOV R4, R9 ;  /* 0x0000000900047202 */ /* 0x000fc80000000f00 */
[----:B------:R-:W-:Y:S05]  /*4890*/  RET.REL.NODEC R4 `(_Z13computeKernelPfi) ;  /* 0xffffffb404d87950 */ /* 0x000fea0003c3ffff */
.L_x_245:
        /* <DEDUP_REMOVED lines=14> */
.L_x_246:


//--------------------- .nv.shared.reserved.0     --------------------------
	.section	.nv.shared.reserved.0,"aw",@nobits
	.weak		__nv_reservedSMEM_offset_0_alias
	.size		__nv_reservedSMEM_offset_0_alias, 0, 64
	.other		__nv_reservedSMEM_offset_0_alias,@"STO_CUDA_RESERVED_SHARED STV_DEFAULT"
__nv_reservedSMEM_offset_0_alias:
	.zero		0
	.zero		64


//--------------------- .nv.constant0._Z12computeFLOPSPfi --------------------------
	.section	.nv.constant0._Z12computeFLOPSPfi,"a",@progbits
	.sectionflags	@""
	.align	4
.nv.constant0._Z12computeFLOPSPfi:
	.zero		908


//--------------------- .nv.constant0._Z13computeKernelPfi --------------------------
	.section	.nv.constant0._Z13computeKernelPfi,"a",@progbits
	.sectionflags	@""
	.align	4
.nv.constant0._Z13computeKernelPfi:
	.zero		908


//--------------------- SYMBOLS --------------------------

	.type		.nv.reservedSmem.offset0,@object
	.size		.nv.reservedSmem.offset0,0x4
